// auto-generated by cutlass_sweep.gemm — config: {"arch": "sm_90", "cluster_m": 1, "cluster_n": 1, "dtype": "tf32", "dtype_b": "tf32", "layout": "nt", "stages": 0, "tile_k": 32, "tile_m": 256, "tile_n": 256}
#include "cutlass/cutlass.h"
#include "cutlass/gemm/collective/collective_builder.hpp"
#include "cutlass/gemm/device/gemm_universal_adapter.h"
#include "cutlass/gemm/kernel/gemm_universal.hpp"
#include "cutlass/epilogue/collective/collective_builder.hpp"

using ElemA = cutlass::tfloat32_t;
using ElemB = cutlass::tfloat32_t;
using ElemCD = cutlass::tfloat32_t;
using Acc  = float;
using TileShape    = cute::Shape<cute::_256, cute::_256, cute::_32>;
using ClusterShape = cute::Shape<cute::_1, cute::_1, cute::_1>;

using CollectiveEpilogue = typename cutlass::epilogue::collective::CollectiveBuilder<
    cutlass::arch::Sm90, cutlass::arch::OpClassTensorOp,
    TileShape, ClusterShape,
    cutlass::epilogue::collective::EpilogueTileAuto,
    Acc, Acc,
    ElemCD, cutlass::layout::RowMajor, 128 / cutlass::sizeof_bits<ElemCD>::value,
    ElemCD, cutlass::layout::RowMajor, 128 / cutlass::sizeof_bits<ElemCD>::value,
    cutlass::epilogue::collective::EpilogueScheduleAuto
  >::CollectiveOp;

using CollectiveMainloop = typename cutlass::gemm::collective::CollectiveBuilder<
    cutlass::arch::Sm90, cutlass::arch::OpClassTensorOp,
    ElemA, cutlass::layout::RowMajor, 128 / cutlass::sizeof_bits<ElemA>::value,
    ElemB, cutlass::layout::ColumnMajor, 128 / cutlass::sizeof_bits<ElemB>::value,
    Acc,
    TileShape, ClusterShape,
    cutlass::gemm::collective::StageCountAutoCarveout<static_cast<int>(sizeof(typename CollectiveEpilogue::SharedStorage))>,
    cutlass::gemm::collective::KernelScheduleAuto
  >::CollectiveOp;

using GemmKernel = cutlass::gemm::kernel::GemmUniversal<
    cute::Shape<int,int,int,int>,
    CollectiveMainloop,
    CollectiveEpilogue
>;
using Gemm = cutlass::gemm::device::GemmUniversalAdapter<GemmKernel>;

// Force the device kernel symbol into the cubin without needing a host main.
auto* _anchor = &cutlass::device_kernel<GemmKernel>;


// ===== COMPILED SASS (sm_90a) =====

	.target	sm_90a

	.elftype	@"ET_EXEC"


//--------------------- .note.nv.tkinfo           --------------------------
	.section	.note.nv.tkinfo,"",@"SHT_NOTE"
	.sectionflags	@"SHF_NOTE_NV_TKINFO"
	.tkinfo
        /*0018*/ 	.word	0x00000002
        /*0030*/ 	.string	""
        /*0030*/ 	.string	"ptxas"
        /*0030*/ 	.string	"Cuda compilation tools, release 13.0, V13.0.88"
        /*0030*/ 	.string	"Build cuda_13.0.r13.0/compiler.36424714_0"
        /*0030*/ 	.string	"-arch sm_90a -m 64 "



//--------------------- .note.nv.cuinfo           --------------------------
	.section	.note.nv.cuinfo,"",@"SHT_NOTE"
	.sectionflags	@"SHF_NOTE_NV_CUINFO"
        /*0018*/ 	.short	0x0002
        /*001a*/ 	.short	0x005a
        /*001c*/ 	.short	0x0082
	.zero		2


//--------------------- .nv.info                  --------------------------
	.section	.nv.info,"",@"SHT_CUDA_INFO"
	.align	4


	//----- nvinfo : EIATTR_REGCOUNT
	.align		4
        /*0000*/ 	.byte	0x04, 0x2f
        /*0002*/ 	.short	(.L_15 - .L_14)
	.align		4
.L_14:
        /*0004*/ 	.word	index@(_ZN7cutlass13device_kernelINS_4gemm6kernel13GemmUniversalIN4cute5tupleIJiiiiEEENS1_10collective13CollectiveMmaINS1_34MainloopSm90TmaGmmaWarpSpecializedILi3ENS5_IJNS4_1CILi1EEESB_SB_EEENS1_35KernelTmaWarpSpecializedCooperativeEEENS5_IJNSA_ILi256EEESF_NSA_ILi32EEEEEENS_10tfloat32_tENS5_IJlSB_lEEESI_SJ_NS4_8TiledMMAINS4_8MMA_AtomIJNS4_4SM904GMMA30MMA_64x256x8_F32TF32TF32_SS_TNILNSN_7ScaleInE1ELSP_1EEEEEENS4_6LayoutINS5_IJNSA_ILi2EEESB_SB_EEENS5_IJSB_NSA_ILi0EEESV_EEEEENS5_IJNS4_10UnderscoreESY_SY_EEEEENS4_13SM90_TMA_LOADENS4_14ComposedLayoutINS4_7SwizzleILi3ELi4ELi3EEENS4_18smem_ptr_flag_bitsILi32EEENSS_INS5_IJNSA_ILi8EEESG_EEENS5_IJSG_SB_EEEEEEEvNS4_8identityES11_S1B_vS1C_EENS_8epilogue10collective6detail29Sm90TmaWarpSpecializedAdapterINS1F_15DefaultEpilogueISI_SJ_SJ_NS1E_6thread17LinearCombinationISI_Li1EffLNS1J_9ScaleType4KindE0ELNS_15FloatRoundStyleE2ESI_EENS1_15EpilogueDefaultEEEEEvvEEEEvNT_6ParamsE)
        /*0008*/ 	.word	0x000000a8


	//----- nvinfo : EIATTR_FRAME_SIZE
	.align		4
.L_15:
        /*000c*/ 	.byte	0x04, 0x11
        /*000e*/ 	.short	(.L_17 - .L_16)
	.align		4
.L_16:
        /*0010*/ 	.word	index@(_ZN7cutlass13device_kernelINS_4gemm6kernel13GemmUniversalIN4cute5tupleIJiiiiEEENS1_10collective13CollectiveMmaINS1_34MainloopSm90TmaGmmaWarpSpecializedILi3ENS5_IJNS4_1CILi1EEESB_SB_EEENS1_35KernelTmaWarpSpecializedCooperativeEEENS5_IJNSA_ILi256EEESF_NSA_ILi32EEEEEENS_10tfloat32_tENS5_IJlSB_lEEESI_SJ_NS4_8TiledMMAINS4_8MMA_AtomIJNS4_4SM904GMMA30MMA_64x256x8_F32TF32TF32_SS_TNILNSN_7ScaleInE1ELSP_1EEEEEENS4_6LayoutINS5_IJNSA_ILi2EEESB_SB_EEENS5_IJSB_NSA_ILi0EEESV_EEEEENS5_IJNS4_10UnderscoreESY_SY_EEEEENS4_13SM90_TMA_LOADENS4_14ComposedLayoutINS4_7SwizzleILi3ELi4ELi3EEENS4_18smem_ptr_flag_bitsILi32EEENSS_INS5_IJNSA_ILi8EEESG_EEENS5_IJSG_SB_EEEEEEEvNS4_8identityES11_S1B_vS1C_EENS_8epilogue10collective6detail29Sm90TmaWarpSpecializedAdapterINS1F_15DefaultEpilogueISI_SJ_SJ_NS1E_6thread17LinearCombinationISI_Li1EffLNS1J_9ScaleType4KindE0ELNS_15FloatRoundStyleE2ESI_EENS1_15EpilogueDefaultEEEEEvvEEEEvNT_6ParamsE)
        /*0014*/ 	.word	0x00000788


	//----- nvinfo : EIATTR_MIN_STACK_SIZE
	.align		4
.L_17:
        /*0018*/ 	.byte	0x04, 0x12
        /*001a*/ 	.short	(.L_19 - .L_18)
	.align		4
.L_18:
        /*001c*/ 	.word	index@(_ZN7cutlass13device_kernelINS_4gemm6kernel13GemmUniversalIN4cute5tupleIJiiiiEEENS1_10collective13CollectiveMmaINS1_34MainloopSm90TmaGmmaWarpSpecializedILi3ENS5_IJNS4_1CILi1EEESB_SB_EEENS1_35KernelTmaWarpSpecializedCooperativeEEENS5_IJNSA_ILi256EEESF_NSA_ILi32EEEEEENS_10tfloat32_tENS5_IJlSB_lEEESI_SJ_NS4_8TiledMMAINS4_8MMA_AtomIJNS4_4SM904GMMA30MMA_64x256x8_F32TF32TF32_SS_TNILNSN_7ScaleInE1ELSP_1EEEEEENS4_6LayoutINS5_IJNSA_ILi2EEESB_SB_EEENS5_IJSB_NSA_ILi0EEESV_EEEEENS5_IJNS4_10UnderscoreESY_SY_EEEEENS4_13SM90_TMA_LOADENS4_14ComposedLayoutINS4_7SwizzleILi3ELi4ELi3EEENS4_18smem_ptr_flag_bitsILi32EEENSS_INS5_IJNSA_ILi8EEESG_EEENS5_IJSG_SB_EEEEEEEvNS4_8identityES11_S1B_vS1C_EENS_8epilogue10collective6detail29Sm90TmaWarpSpecializedAdapterINS1F_15DefaultEpilogueISI_SJ_SJ_NS1E_6thread17LinearCombinationISI_Li1EffLNS1J_9ScaleType4KindE0ELNS_15FloatRoundStyleE2ESI_EENS1_15EpilogueDefaultEEEEEvvEEEEvNT_6ParamsE)
        /*0020*/ 	.word	0x00000788
.L_19:


//--------------------- .nv.compat                --------------------------
	.section	.nv.compat,"",@"SHT_CUDA_COMPAT_INFO"
	.align	4
        /*0000*/ 	.byte	0x02, 0x09, 0x01, 0x00, 0x02, 0x02, 0x04, 0x00, 0x02, 0x05, 0x05, 0x00, 0x03, 0x07, 0x01, 0x01
        /*0010*/ 	.byte	0x02, 0x03, 0x01, 0x00, 0x02, 0x06, 0x01, 0x00, 0x04, 0x0b, 0x08, 0x00, 0x00, 0x00, 0x00, 0x00
        /*0020*/ 	.byte	0x00, 0x00, 0x00, 0x00


//--------------------- .nv.info._ZN7cutlass13device_kernelINS_4gemm6kernel13GemmUniversalIN4cute5tupleIJiiiiEEENS1_10collective13CollectiveMmaINS1_34MainloopSm90TmaGmmaWarpSpecializedILi3ENS5_IJNS4_1CILi1EEESB_SB_EEENS1_35KernelTmaWarpSpecializedCooperativeEEENS5_IJNSA_ILi256EEESF_NSA_ILi32EEEEEENS_10tfloat32_tENS5_IJlSB_lEEESI_SJ_NS4_8TiledMMAINS4_8MMA_AtomIJNS4_4SM904GMMA30MMA_64x256x8_F32TF32TF32_SS_TNILNSN_7ScaleInE1ELSP_1EEEEEENS4_6LayoutINS5_IJNSA_ILi2EEESB_SB_EEENS5_IJSB_NSA_ILi0EEESV_EEEEENS5_IJNS4_10UnderscoreESY_SY_EEEEENS4_13SM90_TMA_LOADENS4_14ComposedLayoutINS4_7SwizzleILi3ELi4ELi3EEENS4_18smem_ptr_flag_bitsILi32EEENSS_INS5_IJNSA_ILi8EEESG_EEENS5_IJSG_SB_EEEEEEEvNS4_8identityES11_S1B_vS1C_EENS_8epilogue10collective6detail29Sm90TmaWarpSpecializedAdapterINS1F_15DefaultEpilogueISI_SJ_SJ_NS1E_6thread17LinearCombinationISI_Li1EffLNS1J_9ScaleType4KindE0ELNS_15FloatRoundStyleE2ESI_EENS1_15EpilogueDefaultEEEEEvvEEEEvNT_6ParamsE --------------------------
	.section	.nv.info._ZN7cutlass13device_kernelINS_4gemm6kernel13GemmUniversalIN4cute5tupleIJiiiiEEENS1_10collective13CollectiveMmaINS1_34MainloopSm90TmaGmmaWarpSpecializedILi3ENS5_IJNS4_1CILi1EEESB_SB_EEENS1_35KernelTmaWarpSpecializedCooperativeEEENS5_IJNSA_ILi256EEESF_NSA_ILi32EEEEEENS_10tfloat32_tENS5_IJlSB_lEEESI_SJ_NS4_8TiledMMAINS4_8MMA_AtomIJNS4_4SM904GMMA30MMA_64x256x8_F32TF32TF32_SS_TNILNSN_7ScaleInE1ELSP_1EEEEEENS4_6LayoutINS5_IJNSA_ILi2EEESB_SB_EEENS5_IJSB_NSA_ILi0EEESV_EEEEENS5_IJNS4_10UnderscoreESY_SY_EEEEENS4_13SM90_TMA_LOADENS4_14ComposedLayoutINS4_7SwizzleILi3ELi4ELi3EEENS4_18smem_ptr_flag_bitsILi32EEENSS_INS5_IJNSA_ILi8EEESG_EEENS5_IJSG_SB_EEEEEEEvNS4_8identityES11_S1B_vS1C_EENS_8epilogue10collective6detail29Sm90TmaWarpSpecializedAdapterINS1F_15DefaultEpilogueISI_SJ_SJ_NS1E_6thread17LinearCombinationISI_Li1EffLNS1J_9ScaleType4KindE0ELNS_15FloatRoundStyleE2ESI_EENS1_15EpilogueDefaultEEEEEvvEEEEvNT_6ParamsE,"",@"SHT_CUDA_INFO"
	.sectionflags	@""
	.align	4


	//----- nvinfo : EIATTR_CUDA_API_VERSION
	.align		4
        /*0000*/ 	.byte	0x04, 0x37
        /*0002*/ 	.short	(.L_21 - .L_20)
.L_20:
        /*0004*/ 	.word	0x00000082


	//----- nvinfo : EIATTR_KPARAM_INFO
	.align		4
.L_21:
        /*0008*/ 	.byte	0x04, 0x17
        /*000a*/ 	.short	(.L_23 - .L_22)
.L_22:
        /*000c*/ 	.word	0x00000000
        /*0010*/ 	.short	0x0000
        /*0012*/ 	.short	0x0070
        /*0014*/ 	.byte	0x00, 0xf0, 0x01, 0x10


	//----- nvinfo : EIATTR_SPARSE_MMA_MASK
	.align		4
.L_23:
        /*0018*/ 	.byte	0x03, 0x50
        /*001a*/ 	.short	0x0000


	//----- nvinfo : EIATTR_MAXREG_COUNT
	.align		4
        /*001c*/ 	.byte	0x03, 0x1b
        /*001e*/ 	.short	0x00a8


	//----- nvinfo : EIATTR_NUM_BARRIERS
	.align		4
        /*0020*/ 	.byte	0x02, 0x4c
        /*0022*/ 	.byte	0x01
	.zero		1


	//----- nvinfo : EIATTR_EXTERNS
	.align		4
        /*0024*/ 	.byte	0x04, 0x0f
        /*0026*/ 	.short	(.L_25 - .L_24)


	//   ....[0]....
	.align		4
.L_24:
        /*0028*/ 	.word	index@(__assertfail)


	//----- nvinfo : EIATTR_ANNOTATIONS
	.align		4
.L_25:
        /*002c*/ 	.byte	0x04, 0x55
        /*002e*/ 	.short	(.L_27 - .L_26)


	//   ....[0]....
.L_26:
        /*0030*/ 	.word	0x00000001
        /*0034*/ 	.byte	0x80, 0x06, 0x00, 0x00, 0x01, 0x00, 0x00, 0x00, 0x90, 0x14, 0x00, 0x00, 0x01, 0x00, 0x00, 0x00
        /* <DEDUP_REMOVED lines=712> */
        /*2cc4*/ 	.byte	0x30, 0xa3, 0x01, 0x00, 0x01, 0x00, 0x00, 0x00, 0xe0, 0xa4, 0x01, 0x00


	//----- nvinfo : EIATTR_MERCURY_ISA_VERSION
	.align		4
.L_27:
        /*2cd0*/ 	.byte	0x03, 0x5f
        /*2cd2*/ 	.short	0x0101


	//----- nvinfo : EIATTR_INT_WARP_WIDE_INSTR_OFFSETS
	.align		4
        /*2cd4*/ 	.byte	0x04, 0x31
        /*2cd6*/ 	.short	(.L_29 - .L_28)


	//   ....[0]....
.L_28:
        /*2cd8*/ 	.word	0x000004e0


	//   ....[1]....
        /*2cdc*/ 	.word	0x000004f0


	//   ....[2]....
        /*2ce0*/ 	.word	0x00000580


	//----- nvinfo : EIATTR_COOP_GROUP_MASK_REGIDS
	.align		4
.L_29:
        /*2ce4*/ 	.byte	0x04, 0x29
        /*2ce6*/ 	.short	(.L_31 - .L_30)


	//   ....[0]....
.L_30:
        /*2ce8*/ 	.word	0xffffffff


	//   ....[1]....
        /*2cec*/ 	.word	0xffffffff


	//   ....[2]....
        /*2cf0*/ 	.word	0xffffffff


	//   ....[3]....
        /*2cf4*/ 	.word	0xffffffff


	//   ....[4]....
        /*2cf8*/ 	.word	0xffffffff


	//----- nvinfo : EIATTR_COOP_GROUP_INSTR_OFFSETS
	.align		4
.L_31:
        /*2cfc*/ 	.byte	0x04, 0x28
        /*2cfe*/ 	.short	(.L_33 - .L_32)


	//   ....[0]....
.L_32:
        /*2d00*/ 	.word	0x00000070


	//   ....[1]....
        /*2d04*/ 	.word	0x00000080


	//   ....[2]....
        /*2d08*/ 	.word	0x000001a0


	//   ....[3]....
        /*2d0c*/ 	.word	0x00000390


	//   ....[4]....
        /*2d10*/ 	.word	0x00001140


	//----- nvinfo : EIATTR_REG_RECONFIG
	.align		4
.L_33:
        /*2d14*/ 	.byte	0x01, 0x54
	.zero		2


	//----- nvinfo : EIATTR_SYSCALL_OFFSETS
	.align		4
        /*2d18*/ 	.byte	0x04, 0x46
        /*2d1a*/ 	.short	(.L_35 - .L_34)


	//   ....[0]....
.L_34:
        /*2d1c*/ 	.word	0x000012f0


	//----- nvinfo : EIATTR_MBARRIER_INSTR_OFFSETS
	.align		4
.L_35:
        /*2d20*/ 	.byte	0x04, 0x39
        /*2d22*/ 	.short	(.L_37 - .L_36)


	//   ....[0]....
.L_36:
        /*2d24*/ 	.word	0x00000320
        /*2d28*/ 	.word	0x000000ff
        /*2d2c*/ 	.word	0x00000000
        /*2d30*/ 	.short	0x0100
        /*2d32*/ 	.byte	0x08
	.zero		1


	//   ....[1]....
        /*2d34*/ 	.word	0x00000330
        /*2d38*/ 	.word	0x000000ff
        /*2d3c*/ 	.word	0x00000018
        /*2d40*/ 	.short	0x0100
        /*2d42*/ 	.byte	0x08
	.zero		1


	//   ....[2]....
        /*2d44*/ 	.word	0x00000340
        /*2d48*/ 	.word	0x000000ff
        /*2d4c*/ 	.word	0x00000008
        /*2d50*/ 	.short	0x0100
        /*2d52*/ 	.byte	0x08
	.zero		1


	//   ....[3]....
        /*2d54*/ 	.word	0x00000350
        /*2d58*/ 	.word	0x000000ff
        /*2d5c*/ 	.word	0x00000020
        /*2d60*/ 	.short	0x0100
        /*2d62*/ 	.byte	0x08
	.zero		1


	//   ....[4]....
        /*2d64*/ 	.word	0x00000360
        /*2d68*/ 	.word	0x000000ff
        /*2d6c*/ 	.word	0x00000010
        /*2d70*/ 	.short	0x0100
        /*2d72*/ 	.byte	0x08
	.zero		1


	//   ....[5]....
        /*2d74*/ 	.word	0x00000370
        /*2d78*/ 	.word	0x000000ff
        /*2d7c*/ 	.word	0x00000028
        /*2d80*/ 	.short	0x0100
        /*2d82*/ 	.byte	0x08
	.zero		1


	//   ....[6]....
        /*2d84*/ 	.word	0x000005f0
        /*2d88*/ 	.word	0x000000ff
        /*2d8c*/ 	.word	0x00000040
        /*2d90*/ 	.short	0x0100
        /*2d92*/ 	.byte	0x10
	.zero		1


	//   ....[7]....
        /*2d94*/ 	.word	0x00000690
        /*2d98*/ 	.word	0x000000ff
        /*2d9c*/ 	.word	0x00000048
        /*2da0*/ 	.short	0x0100
        /*2da2*/ 	.byte	0x10
	.zero		1


	//   ....[8]....
        /*2da4*/ 	.word	0x00001390
        /*2da8*/ 	.word	0x00000003
        /*2dac*/ 	.word	0x00000000
        /*2db0*/ 	.short	0x010a
        /*2db2*/ 	.byte	0x3f
	.zero		1


	//   ....[9]....
        /*2db4*/ 	.word	0x000013d0
        /*2db8*/ 	.word	0x00000003
        /*2dbc*/ 	.word	0x00000000
        /*2dc0*/ 	.short	0x010a
        /*2dc2*/ 	.byte	0x3f
	.zero		1


	//   ....[10]....
        /*2dc4*/ 	.word	0x000049e0
        /*2dc8*/ 	.word	0x000000ff
        /*2dcc*/ 	.word	0x00000000
        /*2dd0*/ 	.short	0x010a
        /*2dd2*/ 	.byte	0x08
	.zero		1


	//   ....[11]....
        /*2dd4*/ 	.word	0x00004a20
        /*2dd8*/ 	.word	0x000000ff
        /*2ddc*/ 	.word	0x00000000
        /*2de0*/ 	.short	0x010a
        /*2de2*/ 	.byte	0x08
	.zero		1


	//   ....[12]....
        /*2de4*/ 	.word	0x00008b00
        /*2de8*/ 	.word	0x000000ff
        /*2dec*/ 	.word	0x00000000
        /*2df0*/ 	.short	0x0101
        /*2df2*/ 	.byte	0x0c
	.zero		1


	//   ....[13]....
        /*2df4*/ 	.word	0x00008d10
        /*2df8*/ 	.word	0x000000ff
        /*2dfc*/ 	.word	0x00000000
        /*2e00*/ 	.short	0x0101
        /*2e02*/ 	.byte	0x06
	.zero		1


	//   ....[14]....
        /*2e04*/ 	.word	0x0001a0c0
        /*2e08*/ 	.word	0x0000000a
        /*2e0c*/ 	.word	0x00000018
        /*2e10*/ 	.short	0x010a
        /*2e12*/ 	.byte	0x3f
	.zero		1


	//   ....[15]....
        /*2e14*/ 	.word	0x0001a400
        /*2e18*/ 	.word	0x00000002
        /*2e1c*/ 	.word	0x00000048
        /*2e20*/ 	.short	0x0101
        /*2e22*/ 	.byte	0x3f
	.zero		1


	//   ....[16]....
        /*2e24*/ 	.word	0x0001abf0
        /*2e28*/ 	.word	0x00000005
        /*2e2c*/ 	.word	0x00000000
        /*2e30*/ 	.short	0x010a
        /*2e32*/ 	.byte	0x3f
	.zero		1


	//   ....[17]....
        /*2e34*/ 	.word	0x0001ac80
        /*2e38*/ 	.word	0x00000007
        /*2e3c*/ 	.word	0x00000000
        /*2e40*/ 	.short	0x010a
        /*2e42*/ 	.byte	0x3f
	.zero		1


	//   ....[18]....
        /*2e44*/ 	.word	0x0001ad10
        /*2e48*/ 	.word	0x00000003
        /*2e4c*/ 	.word	0x00000000
        /*2e50*/ 	.short	0x010a
        /*2e52*/ 	.byte	0x3f
	.zero		1


	//   ....[19]....
        /*2e54*/ 	.word	0x0001ad70
        /*2e58*/ 	.word	0x00000003
        /*2e5c*/ 	.word	0x00000000
        /*2e60*/ 	.short	0x010a
        /*2e62*/ 	.byte	0x3f
	.zero		1


	//   ....[20]....
        /*2e64*/ 	.word	0x0001add0
        /*2e68*/ 	.word	0x00000005
        /*2e6c*/ 	.word	0x00000000
        /*2e70*/ 	.short	0x010a
        /*2e72*/ 	.byte	0x3f
	.zero		1


	//   ....[21]....
        /*2e74*/ 	.word	0x0001aea0
        /*2e78*/ 	.word	0x0000000a
        /*2e7c*/ 	.word	0x00000018
        /*2e80*/ 	.short	0x010a
        /*2e82*/ 	.byte	0x3f
	.zero		1


	//   ....[22]....
        /*2e84*/ 	.word	0x0001af70
        /*2e88*/ 	.word	0x00000005
        /*2e8c*/ 	.word	0x00000000
        /*2e90*/ 	.short	0x010a
        /*2e92*/ 	.byte	0x3f
	.zero		1


	//   ....[23]....
        /*2e94*/ 	.word	0x0001afc0
        /*2e98*/ 	.word	0x00000007
        /*2e9c*/ 	.word	0x00000000
        /*2ea0*/ 	.short	0x010a
        /*2ea2*/ 	.byte	0x3f
	.zero		1


	//----- nvinfo : EIATTR_NUM_MBARRIERS
	.align		4
.L_37:
        /*2ea4*/ 	.byte	0x03, 0x38
        /*2ea6*/ 	.short	0x0008


	//----- nvinfo : EIATTR_EXIT_INSTR_OFFSETS
	.align		4
        /*2ea8*/ 	.byte	0x04, 0x1c
        /*2eaa*/ 	.short	(.L_39 - .L_38)


	//   ....[0]....
.L_38:
        /*2eac*/ 	.word	0x000006f0


	//   ....[1]....
        /*2eb0*/ 	.word	0x00001060


	//   ....[2]....
        /*2eb4*/ 	.word	0x00019650


	//   ....[3]....
        /*2eb8*/ 	.word	0x00019d50


	//   ....[4]....
        /*2ebc*/ 	.word	0x0001ad60


	//----- nvinfo : EIATTR_MAX_THREADS
	.align		4
.L_39:
        /*2ec0*/ 	.byte	0x04, 0x05
        /*2ec2*/ 	.short	(.L_41 - .L_40)
.L_40:
        /*2ec4*/ 	.word	0x00000180
        /*2ec8*/ 	.word	0x00000001
        /*2ecc*/ 	.word	0x00000001


	//----- nvinfo : EIATTR_CRS_STACK_SIZE
	.align		4
.L_41:
        /*2ed0*/ 	.byte	0x04, 0x1e
        /*2ed2*/ 	.short	(.L_43 - .L_42)
.L_42:
        /*2ed4*/ 	.word	0x00000000


	//----- nvinfo : EIATTR_CBANK_PARAM_SIZE
	.align		4
.L_43:
        /*2ed8*/ 	.byte	0x03, 0x19
        /*2eda*/ 	.short	0x0470


	//----- nvinfo : EIATTR_PARAM_CBANK
	.align		4
        /*2edc*/ 	.byte	0x04, 0x0a
        /*2ede*/ 	.short	(.L_45 - .L_44)
	.align		4
.L_44:
        /*2ee0*/ 	.word	index@(.nv.constant0._ZN7cutlass13device_kernelINS_4gemm6kernel13GemmUniversalIN4cute5tupleIJiiiiEEENS1_10collective13CollectiveMmaINS1_34MainloopSm90TmaGmmaWarpSpecializedILi3ENS5_IJNS4_1CILi1EEESB_SB_EEENS1_35KernelTmaWarpSpecializedCooperativeEEENS5_IJNSA_ILi256EEESF_NSA_ILi32EEEEEENS_10tfloat32_tENS5_IJlSB_lEEESI_SJ_NS4_8TiledMMAINS4_8MMA_AtomIJNS4_4SM904GMMA30MMA_64x256x8_F32TF32TF32_SS_TNILNSN_7ScaleInE1ELSP_1EEEEEENS4_6LayoutINS5_IJNSA_ILi2EEESB_SB_EEENS5_IJSB_NSA_ILi0EEESV_EEEEENS5_IJNS4_10UnderscoreESY_SY_EEEEENS4_13SM90_TMA_LOADENS4_14ComposedLayoutINS4_7SwizzleILi3ELi4ELi3EEENS4_18smem_ptr_flag_bitsILi32EEENSS_INS5_IJNSA_ILi8EEESG_EEENS5_IJSG_SB_EEEEEEEvNS4_8identityES11_S1B_vS1C_EENS_8epilogue10collective6detail29Sm90TmaWarpSpecializedAdapterINS1F_15DefaultEpilogueISI_SJ_SJ_NS1E_6thread17LinearCombinationISI_Li1EffLNS1J_9ScaleType4KindE0ELNS_15FloatRoundStyleE2ESI_EENS1_15EpilogueDefaultEEEEEvvEEEEvNT_6ParamsE)
        /*2ee4*/ 	.short	0x0210
        /*2ee6*/ 	.short	0x0470


	//----- nvinfo : EIATTR_SW_WAR
	.align		4
.L_45:
        /*2ee8*/ 	.byte	0x04, 0x36
        /*2eea*/ 	.short	(.L_47 - .L_46)
.L_46:
        /*2eec*/ 	.word	0x00000008
.L_47:


//--------------------- .nv.callgraph             --------------------------
	.section	.nv.callgraph,"",@"SHT_CUDA_CALLGRAPH"
	.align	4
	.sectionentsize	8
	.align		4
        /*0000*/ 	.word	0x00000000
	.align		4
        /*0004*/ 	.word	0xffffffff
	.align		4
        /*0008*/ 	.word	index@(_ZN7cutlass13device_kernelINS_4gemm6kernel13GemmUniversalIN4cute5tupleIJiiiiEEENS1_10collective13CollectiveMmaINS1_34MainloopSm90TmaGmmaWarpSpecializedILi3ENS5_IJNS4_1CILi1EEESB_SB_EEENS1_35KernelTmaWarpSpecializedCooperativeEEENS5_IJNSA_ILi256EEESF_NSA_ILi32EEEEEENS_10tfloat32_tENS5_IJlSB_lEEESI_SJ_NS4_8TiledMMAINS4_8MMA_AtomIJNS4_4SM904GMMA30MMA_64x256x8_F32TF32TF32_SS_TNILNSN_7ScaleInE1ELSP_1EEEEEENS4_6LayoutINS5_IJNSA_ILi2EEESB_SB_EEENS5_IJSB_NSA_ILi0EEESV_EEEEENS5_IJNS4_10UnderscoreESY_SY_EEEEENS4_13SM90_TMA_LOADENS4_14ComposedLayoutINS4_7SwizzleILi3ELi4ELi3EEENS4_18smem_ptr_flag_bitsILi32EEENSS_INS5_IJNSA_ILi8EEESG_EEENS5_IJSG_SB_EEEEEEEvNS4_8identityES11_S1B_vS1C_EENS_8epilogue10collective6detail29Sm90TmaWarpSpecializedAdapterINS1F_15DefaultEpilogueISI_SJ_SJ_NS1E_6thread17LinearCombinationISI_Li1EffLNS1J_9ScaleType4KindE0ELNS_15FloatRoundStyleE2ESI_EENS1_15EpilogueDefaultEEEEEvvEEEEvNT_6ParamsE)
	.align		4
        /*000c*/ 	.word	index@(__assertfail)
	.align		4
        /*0010*/ 	.word	0x00000000
	.align		4
        /*0014*/ 	.word	0xfffffffe
	.align		4
        /*0018*/ 	.word	0x00000000
	.align		4
        /*001c*/ 	.word	0xfffffffd
	.align		4
        /*0020*/ 	.word	0x00000000
	.align		4
        /*0024*/ 	.word	0xfffffffc


//--------------------- .nv.constant4             --------------------------
	.section	.nv.constant4,"a",@progbits
	.align	8
	.align		8
.nv.constant4:
        /*0000*/ 	.dword	__assertfail
	.align		8
        /*0008*/ 	.dword	__unnamed_1
	.align		8
        /*0010*/ 	.dword	_ZN40_INTERNAL_34390311_4_k_cu_10fac4f2_284854cuda3std3__45__cpo5beginE
	.align		8
        /*0018*/ 	.dword	_ZN40_INTERNAL_34390311_4_k_cu_10fac4f2_284854cuda3std3__45__cpo3endE
	.align		8
        /*0020*/ 	.dword	_ZN40_INTERNAL_34390311_4_k_cu_10fac4f2_284854cuda3std3__45__cpo6cbeginE
	.align		8
        /*0028*/ 	.dword	_ZN40_INTERNAL_34390311_4_k_cu_10fac4f2_284854cuda3std3__45__cpo4cendE
	.align		8
        /*0030*/ 	.dword	_ZN40_INTERNAL_34390311_4_k_cu_10fac4f2_284854cuda3std3__442_GLOBAL__N__34390311_4_k_cu_10fac4f2_284856ignoreE
	.align		8
        /*0038*/ 	.dword	_ZN40_INTERNAL_34390311_4_k_cu_10fac4f2_284854cuda3std3__419piecewise_constructE
	.align		8
        /*0040*/ 	.dword	_ZN40_INTERNAL_34390311_4_k_cu_10fac4f2_284854cuda3std3__48in_placeE
	.align		8
        /*0048*/ 	.dword	_ZN40_INTERNAL_34390311_4_k_cu_10fac4f2_284854cuda3std6ranges3__45__cpo4swapE
	.align		8
        /*0050*/ 	.dword	_ZN40_INTERNAL_34390311_4_k_cu_10fac4f2_284854cuda3std6ranges3__45__cpo9iter_moveE
	.align		8
        /*0058*/ 	.dword	_ZN40_INTERNAL_34390311_4_k_cu_10fac4f2_284854cute7productE
	.align		8
        /*0060*/ 	.dword	_ZN40_INTERNAL_34390311_4_k_cu_10fac4f2_284854cute1_E
	.align		8
        /*0068*/ 	.dword	$str$22
	.align		8
        /*0070*/ 	.dword	$str$23


//--------------------- .text._ZN7cutlass13device_kernelINS_4gemm6kernel13GemmUniversalIN4cute5tupleIJiiiiEEENS1_10collective13CollectiveMmaINS1_34MainloopSm90TmaGmmaWarpSpecializedILi3ENS5_IJNS4_1CILi1EEESB_SB_EEENS1_35KernelTmaWarpSpecializedCooperativeEEENS5_IJNSA_ILi256EEESF_NSA_ILi32EEEEEENS_10tfloat32_tENS5_IJlSB_lEEESI_SJ_NS4_8TiledMMAINS4_8MMA_AtomIJNS4_4SM904GMMA30MMA_64x256x8_F32TF32TF32_SS_TNILNSN_7ScaleInE1ELSP_1EEEEEENS4_6LayoutINS5_IJNSA_ILi2EEESB_SB_EEENS5_IJSB_NSA_ILi0EEESV_EEEEENS5_IJNS4_10UnderscoreESY_SY_EEEEENS4_13SM90_TMA_LOADENS4_14ComposedLayoutINS4_7SwizzleILi3ELi4ELi3EEENS4_18smem_ptr_flag_bitsILi32EEENSS_INS5_IJNSA_ILi8EEESG_EEENS5_IJSG_SB_EEEEEEEvNS4_8identityES11_S1B_vS1C_EENS_8epilogue10collective6detail29Sm90TmaWarpSpecializedAdapterINS1F_15DefaultEpilogueISI_SJ_SJ_NS1E_6thread17LinearCombinationISI_Li1EffLNS1J_9ScaleType4KindE0ELNS_15FloatRoundStyleE2ESI_EENS1_15EpilogueDefaultEEEEEvvEEEEvNT_6ParamsE --------------------------
	.section	.text._ZN7cutlass13device_kernelINS_4gemm6kernel13GemmUniversalIN4cute5tupleIJiiiiEEENS1_10collective13CollectiveMmaINS1_34MainloopSm90TmaGmmaWarpSpecializedILi3ENS5_IJNS4_1CILi1EEESB_SB_EEENS1_35KernelTmaWarpSpecializedCooperativeEEENS5_IJNSA_ILi256EEESF_NSA_ILi32EEEEEENS_10tfloat32_tENS5_IJlSB_lEEESI_SJ_NS4_8TiledMMAINS4_8MMA_AtomIJNS4_4SM904GMMA30MMA_64x256x8_F32TF32TF32_SS_TNILNSN_7ScaleInE1ELSP_1EEEEEENS4_6LayoutINS5_IJNSA_ILi2EEESB_SB_EEENS5_IJSB_NSA_ILi0EEESV_EEEEENS5_IJNS4_10UnderscoreESY_SY_EEEEENS4_13SM90_TMA_LOADENS4_14ComposedLayoutINS4_7SwizzleILi3ELi4ELi3EEENS4_18smem_ptr_flag_bitsILi32EEENSS_INS5_IJNSA_ILi8EEESG_EEENS5_IJSG_SB_EEEEEEEvNS4_8identityES11_S1B_vS1C_EENS_8epilogue10collective6detail29Sm90TmaWarpSpecializedAdapterINS1F_15DefaultEpilogueISI_SJ_SJ_NS1E_6thread17LinearCombinationISI_Li1EffLNS1J_9ScaleType4KindE0ELNS_15FloatRoundStyleE2ESI_EENS1_15EpilogueDefaultEEEEEvvEEEEvNT_6ParamsE,"ax",@progbits
	.align	128
.text._ZN7cutlass13device_kernelINS_4gemm6kernel13GemmUniversalIN4cute5tupleIJiiiiEEENS1_10collective13CollectiveMmaINS1_34MainloopSm90TmaGmmaWarpSpecializedILi3ENS5_IJNS4_1CILi1EEESB_SB_EEENS1_35KernelTmaWarpSpecializedCooperativeEEENS5_IJNSA_ILi256EEESF_NSA_ILi32EEEEEENS_10tfloat32_tENS5_IJlSB_lEEESI_SJ_NS4_8TiledMMAINS4_8MMA_AtomIJNS4_4SM904GMMA30MMA_64x256x8_F32TF32TF32_SS_TNILNSN_7ScaleInE1ELSP_1EEEEEENS4_6LayoutINS5_IJNSA_ILi2EEESB_SB_EEENS5_IJSB_NSA_ILi0EEESV_EEEEENS5_IJNS4_10UnderscoreESY_SY_EEEEENS4_13SM90_TMA_LOADENS4_14ComposedLayoutINS4_7SwizzleILi3ELi4ELi3EEENS4_18smem_ptr_flag_bitsILi32EEENSS_INS5_IJNSA_ILi8EEESG_EEENS5_IJSG_SB_EEEEEEEvNS4_8identityES11_S1B_vS1C_EENS_8epilogue10collective6detail29Sm90TmaWarpSpecializedAdapterINS1F_15DefaultEpilogueISI_SJ_SJ_NS1E_6thread17LinearCombinationISI_Li1EffLNS1J_9ScaleType4KindE0ELNS_15FloatRoundStyleE2ESI_EENS1_15EpilogueDefaultEEEEEvvEEEEvNT_6ParamsE:
        .type           _ZN7cutlass13device_kernelINS_4gemm6kernel13GemmUniversalIN4cute5tupleIJiiiiEEENS1_10collective13CollectiveMmaINS1_34MainloopSm90TmaGmmaWarpSpecializedILi3ENS5_IJNS4_1CILi1EEESB_SB_EEENS1_35KernelTmaWarpSpecializedCooperativeEEENS5_IJNSA_ILi256EEESF_NSA_ILi32EEEEEENS_10tfloat32_tENS5_IJlSB_lEEESI_SJ_NS4_8TiledMMAINS4_8MMA_AtomIJNS4_4SM904GMMA30MMA_64x256x8_F32TF32TF32_SS_TNILNSN_7ScaleInE1ELSP_1EEEEEENS4_6LayoutINS5_IJNSA_ILi2EEESB_SB_EEENS5_IJSB_NSA_ILi0EEESV_EEEEENS5_IJNS4_10UnderscoreESY_SY_EEEEENS4_13SM90_TMA_LOADENS4_14ComposedLayoutINS4_7SwizzleILi3ELi4ELi3EEENS4_18smem_ptr_flag_bitsILi32EEENSS_INS5_IJNSA_ILi8EEESG_EEENS5_IJSG_SB_EEEEEEEvNS4_8identityES11_S1B_vS1C_EENS_8epilogue10collective6detail29Sm90TmaWarpSpecializedAdapterINS1F_15DefaultEpilogueISI_SJ_SJ_NS1E_6thread17LinearCombinationISI_Li1EffLNS1J_9ScaleType4KindE0ELNS_15FloatRoundStyleE2ESI_EENS1_15EpilogueDefaultEEEEEvvEEEEvNT_6ParamsE,@function
        .size           _ZN7cutlass13device_kernelINS_4gemm6kernel13GemmUniversalIN4cute5tupleIJiiiiEEENS1_10collective13CollectiveMmaINS1_34MainloopSm90TmaGmmaWarpSpecializedILi3ENS5_IJNS4_1CILi1EEESB_SB_EEENS1_35KernelTmaWarpSpecializedCooperativeEEENS5_IJNSA_ILi256EEESF_NSA_ILi32EEEEEENS_10tfloat32_tENS5_IJlSB_lEEESI_SJ_NS4_8TiledMMAINS4_8MMA_AtomIJNS4_4SM904GMMA30MMA_64x256x8_F32TF32TF32_SS_TNILNSN_7ScaleInE1ELSP_1EEEEEENS4_6LayoutINS5_IJNSA_ILi2EEESB_SB_EEENS5_IJSB_NSA_ILi0EEESV_EEEEENS5_IJNS4_10UnderscoreESY_SY_EEEEENS4_13SM90_TMA_LOADENS4_14ComposedLayoutINS4_7SwizzleILi3ELi4ELi3EEENS4_18smem_ptr_flag_bitsILi32EEENSS_INS5_IJNSA_ILi8EEESG_EEENS5_IJSG_SB_EEEEEEEvNS4_8identityES11_S1B_vS1C_EENS_8epilogue10collective6detail29Sm90TmaWarpSpecializedAdapterINS1F_15DefaultEpilogueISI_SJ_SJ_NS1E_6thread17LinearCombinationISI_Li1EffLNS1J_9ScaleType4KindE0ELNS_15FloatRoundStyleE2ESI_EENS1_15EpilogueDefaultEEEEEvvEEEEvNT_6ParamsE,(.L_x_574 - _ZN7cutlass13device_kernelINS_4gemm6kernel13GemmUniversalIN4cute5tupleIJiiiiEEENS1_10collective13CollectiveMmaINS1_34MainloopSm90TmaGmmaWarpSpecializedILi3ENS5_IJNS4_1CILi1EEESB_SB_EEENS1_35KernelTmaWarpSpecializedCooperativeEEENS5_IJNSA_ILi256EEESF_NSA_ILi32EEEEEENS_10tfloat32_tENS5_IJlSB_lEEESI_SJ_NS4_8TiledMMAINS4_8MMA_AtomIJNS4_4SM904GMMA30MMA_64x256x8_F32TF32TF32_SS_TNILNSN_7ScaleInE1ELSP_1EEEEEENS4_6LayoutINS5_IJNSA_ILi2EEESB_SB_EEENS5_IJSB_NSA_ILi0EEESV_EEEEENS5_IJNS4_10UnderscoreESY_SY_EEEEENS4_13SM90_TMA_LOADENS4_14ComposedLayoutINS4_7SwizzleILi3ELi4ELi3EEENS4_18smem_ptr_flag_bitsILi32EEENSS_INS5_IJNSA_ILi8EEESG_EEENS5_IJSG_SB_EEEEEEEvNS4_8identityES11_S1B_vS1C_EENS_8epilogue10collective6detail29Sm90TmaWarpSpecializedAdapterINS1F_15DefaultEpilogueISI_SJ_SJ_NS1E_6thread17LinearCombinationISI_Li1EffLNS1J_9ScaleType4KindE0ELNS_15FloatRoundStyleE2ESI_EENS1_15EpilogueDefaultEEEEEvvEEEEvNT_6ParamsE)
        .other          _ZN7cutlass13device_kernelINS_4gemm6kernel13GemmUniversalIN4cute5tupleIJiiiiEEENS1_10collective13CollectiveMmaINS1_34MainloopSm90TmaGmmaWarpSpecializedILi3ENS5_IJNS4_1CILi1EEESB_SB_EEENS1_35KernelTmaWarpSpecializedCooperativeEEENS5_IJNSA_ILi256EEESF_NSA_ILi32EEEEEENS_10tfloat32_tENS5_IJlSB_lEEESI_SJ_NS4_8TiledMMAINS4_8MMA_AtomIJNS4_4SM904GMMA30MMA_64x256x8_F32TF32TF32_SS_TNILNSN_7ScaleInE1ELSP_1EEEEEENS4_6LayoutINS5_IJNSA_ILi2EEESB_SB_EEENS5_IJSB_NSA_ILi0EEESV_EEEEENS5_IJNS4_10UnderscoreESY_SY_EEEEENS4_13SM90_TMA_LOADENS4_14ComposedLayoutINS4_7SwizzleILi3ELi4ELi3EEENS4_18smem_ptr_flag_bitsILi32EEENSS_INS5_IJNSA_ILi8EEESG_EEENS5_IJSG_SB_EEEEEEEvNS4_8identityES11_S1B_vS1C_EENS_8epilogue10collective6detail29Sm90TmaWarpSpecializedAdapterINS1F_15DefaultEpilogueISI_SJ_SJ_NS1E_6thread17LinearCombinationISI_Li1EffLNS1J_9ScaleType4KindE0ELNS_15FloatRoundStyleE2ESI_EENS1_15EpilogueDefaultEEEEEvvEEEEvNT_6ParamsE,@"STO_CUDA_ENTRY STV_DEFAULT"
_ZN7cutlass13device_kernelINS_4gemm6kernel13GemmUniversalIN4cute5tupleIJiiiiEEENS1_10collective13CollectiveMmaINS1_34MainloopSm90TmaGmmaWarpSpecializedILi3ENS5_IJNS4_1CILi1EEESB_SB_EEENS1_35KernelTmaWarpSpecializedCooperativeEEENS5_IJNSA_ILi256EEESF_NSA_ILi32EEEEEENS_10tfloat32_tENS5_IJlSB_lEEESI_SJ_NS4_8TiledMMAINS4_8MMA_AtomIJNS4_4SM904GMMA30MMA_64x256x8_F32TF32TF32_SS_TNILNSN_7ScaleInE1ELSP_1EEEEEENS4_6LayoutINS5_IJNSA_ILi2EEESB_SB_EEENS5_IJSB_NSA_ILi0EEESV_EEEEENS5_IJNS4_10UnderscoreESY_SY_EEEEENS4_13SM90_TMA_LOADENS4_14ComposedLayoutINS4_7SwizzleILi3ELi4ELi3EEENS4_18smem_ptr_flag_bitsILi32EEENSS_INS5_IJNSA_ILi8EEESG_EEENS5_IJSG_SB_EEEEEEEvNS4_8identityES11_S1B_vS1C_EENS_8epilogue10collective6detail29Sm90TmaWarpSpecializedAdapterINS1F_15DefaultEpilogueISI_SJ_SJ_NS1E_6thread17LinearCombinationISI_Li1EffLNS1J_9ScaleType4KindE0ELNS_15FloatRoundStyleE2ESI_EENS1_15EpilogueDefaultEEEEEvvEEEEvNT_6ParamsE:
[----:B------:R-:W0:Y:S02]  /*0000*/  LDC R1, c[0x0][0x28] ;  /* 0x00000a00ff017b82 */ /* 0x000e240000000800 */
[----:B0-----:R-:W-:Y:S01]  /*0010*/  VIADD R1, R1, 0xfffff878 ;  /* 0xfffff87801017836 */ /* 0x001fe20000000000 */
[----:B------:R-:W0:Y:S01]  /*0020*/  S2R R2, SR_TID.X ;  /* 0x0000000000027919 */ /* 0x000e220000002100 */
[----:B------:R-:W-:Y:S01]  /*0030*/  ELECT P0, URZ, PT ;  /* 0x00000000003f782f */ /* 0x000fe20003800000 */
[----:B------:R-:W-:Y:S01]  /*0040*/  BSSY B0, `(.L_x_0) ;  /* 0x0000015000007945 */ /* 0x000fe20003800000 */
[--C-:B0-----:R-:W-:Y:S02]  /*0050*/  SHF.R.U32.HI R0, RZ, 0x5, R2.reuse ;  /* 0x00000005ff007819 */ /* 0x101fe40000011602 */
[----:B------:R-:W-:-:S03]  /*0060*/  SHF.R.U32.HI R162, RZ, 0x7, R2 ;  /* 0x00000007ffa27819 */ /* 0x000fc60000011602 */
[----:B------:R-:W0:Y:S04]  /*0070*/  SHFL.IDX PT, R3, R0, RZ, 0x1f ;  /* 0x00001fff00037589 */ /* 0x000e2800000e0000 */
[----:B------:R-:W1:Y:S01]  /*0080*/  SHFL.IDX PT, R2, R162, RZ, 0x1f ;  /* 0x00001fffa2027589 */ /* 0x000e6200000e0000 */
[----:B0-----:R-:W-:Y:S02]  /*0090*/  R2UR UR10, R3 ;  /* 0x00000000030a72ca */ /* 0x001fe400000e0000 */
[----:B-1----:R-:W-:-:S11]  /*00a0*/  R2UR UR5, R2 ;  /* 0x00000000020572ca */ /* 0x002fd600000e0000 */
[----:B------:R-:W-:Y:S02]  /*00b0*/  USHF.R.S32.HI UR4, URZ, 0x1f, UR10 ;  /* 0x0000001f3f047899 */ /* 0x000fe4000801140a */
[----:B------:R-:W-:Y:S02]  /*00c0*/  ISETP.NE.OR P0, PT, RZ, UR10, !P0 ;  /* 0x0000000aff007c0c */ /* 0x000fe4000c705670 */
[----:B------:R-:W-:-:S04]  /*00d0*/  ULEA.HI UR4, UR4, UR10, URZ, 0x2 ;  /* 0x0000000a04047291 */ /* 0x000fc8000f8f103f */
[----:B------:R-:W-:-:S04]  /*00e0*/  ULOP3.LUT UR4, UR4, 0xfffffffc, URZ, 0xc0, !UPT ;  /* 0xfffffffc04047892 */ /* 0x000fc8000f8ec03f */
[----:B------:R-:W-:-:S03]  /*00f0*/  UIADD3 UR10, UR10, -UR4, URZ ;  /* 0x800000040a0a7290 */ /* 0x000fc6000fffe03f */
[----:B------:R-:W-:Y:S09]  /*0100*/  @P0 BRA `(.L_x_1) ;  /* 0x0000000000200947 */ /* 0x000ff20003800000 */
[----:B------:R-:W-:Y:S02]  /*0110*/  ULDC.64 UR6, c[0x0][0x198] ;  /* 0x0000660000067ab9 */ /* 0x000fe40000000a00 */
[----:B------:R-:W-:Y:S02]  /*0120*/  UIADD3 UR8, UP0, UR6, 0xf0, URZ ;  /* 0x000000f006087890 */ /* 0x000fe4000ff1e03f */
[----:B------:R-:W-:Y:S02]  /*0130*/  UIADD3 UR6, UP1, UR6, 0x1f0, URZ ;  /* 0x000001f006067890 */ /* 0x000fe4000ff3e03f */
[----:B------:R-:W-:Y:S02]  /*0140*/  UIADD3.X UR9, URZ, UR7, URZ, UP0, !UPT ;  /* 0x000000073f097290 */ /* 0x000fe400087fe43f */
[----:B------:R-:W-:-:S07]  /*0150*/  UIADD3.X UR7, URZ, UR7, URZ, UP1, !UPT ;  /* 0x000000073f077290 */ /* 0x000fce0008ffe43f */
[----:B------:R0:W-:Y:S02]  /*0160*/  UTMACCTL.PF [UR8] ;  /* 0x00000000080079b9 */ /* 0x0001e40008040000 */
[----:B------:R0:W-:Y:S02]  /*0170*/  UTMACCTL.PF [UR6] ;  /* 0x00000000060079b9 */ /* 0x0001e40008040000 */
[----:B0-----:R-:W-:Y:S01]  /*0180*/  NOP ;  /* 0x0000000000007918 */ /* 0x001fe20000000000 */
.L_x_1:
[----:B------:R-:W-:Y:S05]  /*0190*/  BSYNC B0 ;  /* 0x0000000000007941 */ /* 0x000fea0003800000 */
.L_x_0:
[----:B------:R-:W0:Y:S01]  /*01a0*/  SHFL.IDX PT, R2, R0, RZ, 0x1f ;  /* 0x00001fff00027589 */ /* 0x000e2200000e0000 */
[----:B------:R-:W-:Y:S01]  /*01b0*/  UISETP.NE.AND UP0, UPT, UR10, 0x3, UPT ;  /* 0x000000030a00788c */ /* 0x000fe2000bf05270 */
[----:B------:R-:W-:Y:S01]  /*01c0*/  ISETP.NE.AND P1, PT, RZ, UR5, PT ;  /* 0x00000005ff007c0c */ /* 0x000fe2000bf25270 */
[----:B------:R-:W-:Y:S02]  /*01d0*/  UIADD3 UR18, UR5, -0x1, URZ ;  /* 0xffffffff05127890 */ /* 0x000fe4000fffe03f */
[----:B------:R-:W-:Y:S02]  /*01e0*/  UISETP.EQ.OR UP0, UPT, UR10, URZ, !UP0 ;  /* 0x0000003f0a00728c */ /* 0x000fe4000c702670 */
[----:B------:R-:W-:Y:S02]  /*01f0*/  UISETP.GE.U32.AND UP1, UPT, UR18, 0x2, UPT ;  /* 0x000000021200788c */ /* 0x000fe4000bf26070 */
[----:B------:R-:W-:-:S04]  /*0200*/  UISETP.EQ.AND UP0, UPT, UR5, URZ, UP0 ;  /* 0x0000003f0500728c */ /* 0x000fc80008702270 */
[----:B------:R-:W-:-:S04]  /*0210*/  USEL UR40, URZ, 0x1, !UP0 ;  /* 0x000000013f287887 */ /* 0x000fc8000c000000 */
[----:B------:R-:W-:Y:S01]  /*0220*/  USEL UR40, UR40, 0x2, UP1 ;  /* 0x0000000228287887 */ /* 0x000fe20008800000 */
[----:B0-----:R-:W-:-:S13]  /*0230*/  ISETP.NE.AND P0, PT, R2, RZ, PT ;  /* 0x000000ff0200720c */ /* 0x001fda0003f05270 */
[----:B------:R-:W-:Y:S05]  /*0240*/  @P0 BRA `(.L_x_2) ;  /* 0x0000000000500947 */ /* 0x000fea0003800000 */
[----:B------:R-:W0:Y:S01]  /*0250*/  S2UR UR8, SR_CgaCtaId ;  /* 0x00000000000879c3 */ /* 0x000e220000008800 */
[----:B------:R-:W-:Y:S01]  /*0260*/  UMOV UR4, 0x400 ;  /* 0x0000040000047882 */ /* 0x000fe20000000000 */
[----:B------:R-:W-:Y:S01]  /*0270*/  UMOV UR5, 0x1 ;  /* 0x0000000100057882 */ /* 0x000fe20000000000 */
[----:B------:R-:W-:Y:S01]  /*0280*/  UMOV UR6, 0x100 ;  /* 0x0000010000067882 */ /* 0x000fe20000000000 */
[----:B------:R-:W-:Y:S01]  /*0290*/  ELECT P0, URZ, PT ;  /* 0x00000000003f782f */ /* 0x000fe20003800000 */
[----:B------:R-:W-:-:S04]  /*02a0*/  UIADD3 UR6, -UR6, 0x100000, URZ ;  /* 0x0010000006067890 */ /* 0x000fc8000fffe13f */
[----:B------:R-:W-:Y:S02]  /*02b0*/  USHF.L.U32 UR7, UR6, 0xb, URZ ;  /* 0x0000000b06077899 */ /* 0x000fe4000800063f */
[----:B------:R-:W-:Y:S02]  /*02c0*/  USHF.L.U32 UR6, UR6, 0x1, URZ ;  /* 0x0000000106067899 */ /* 0x000fe4000800063f */
[----:B0-----:R-:W-:Y:S02]  /*02d0*/  ULEA UR8, UR8, UR4, 0x18 ;  /* 0x0000000408087291 */ /* 0x001fe4000f8ec03f */
[----:B------:R-:W-:-:S04]  /*02e0*/  UIADD3 UR4, -UR5, 0x100000, URZ ;  /* 0x0010000005047890 */ /* 0x000fc8000fffe13f */
[----:B------:R-:W-:Y:S02]  /*02f0*/  USHF.L.U32 UR5, UR4, 0xb, URZ ;  /* 0x0000000b04057899 */ /* 0x000fe4000800063f */
[----:B------:R-:W-:Y:S01]  /*0300*/  USHF.L.U32 UR4, UR4, 0x1, URZ ;  /* 0x0000000104047899 */ /* 0x000fe2000800063f */
[----:B------:R-:W0:Y:S11]  /*0310*/  FENCE.VIEW.ASYNC.S ;  /* 0x00000000000073c6 */ /* 0x000e360000000000 */
[----:B0-----:R0:W1:Y:S01]  /*0320*/  SYNCS.EXCH.64 URZ, [UR8], UR4 ;  /* 0x00000004083f75b2 */ /* 0x0010620008000100 */
[----:B------:R0:W2:Y:S01]  /*0330*/  SYNCS.EXCH.64 URZ, [UR8+0x18], UR6 ;  /* 0x00001806083f75b2 */ /* 0x0000a20008000100 */
[----:B------:R0:W3:Y:S01]  /*0340*/  SYNCS.EXCH.64 URZ, [UR8+0x8], UR4 ;  /* 0x00000804083f75b2 */ /* 0x0000e20008000100 */
[----:B------:R0:W4:Y:S01]  /*0350*/  SYNCS.EXCH.64 URZ, [UR8+0x20], UR6 ;  /* 0x00002006083f75b2 */ /* 0x0001220008000100 */
[----:B------:R0:W0:Y:S01]  /*0360*/  SYNCS.EXCH.64 URZ, [UR8+0x10], UR4 ;  /* 0x00001004083f75b2 */ /* 0x0000220008000100 */
[----:B------:R0:W0:Y:S01]  /*0370*/  SYNCS.EXCH.64 URZ, [UR8+0x28], UR6 ;  /* 0x00002806083f75b2 */ /* 0x0000220008000100 */
[----:B------:R-:W-:Y:S01]  /*0380*/  NOP ;  /* 0x0000000000007918 */ /* 0x000fe20000000000 */
.L_x_2:
[----:B------:R-:W5:Y:S01]  /*0390*/  SHFL.IDX PT, R0, R0, RZ, 0x1f ;  /* 0x00001fff00007589 */ /* 0x000f6200000e0000 */
[----:B------:R-:W-:Y:S01]  /*03a0*/  ELECT P0, URZ, PT ;  /* 0x00000000003f782f */ /* 0x000fe20003800000 */
[----:B------:R-:W1:Y:S01]  /*03b0*/  S2UR UR17, SR_CTAID.Y ;  /* 0x00000000001179c3 */ /* 0x000e620000002600 */
[----:B0-----:R-:W-:Y:S01]  /*03c0*/  ULDC UR5, c[0x0][0x65c] ;  /* 0x0001970000057ab9 */ /* 0x001fe20000000800 */
[----:B------:R-:W-:Y:S01]  /*03d0*/  UMOV UR12, 0x20 ;  /* 0x00000020000c7882 */ /* 0x000fe20000000000 */
[----:B------:R-:W-:Y:S01]  /*03e0*/  UISETP.NE.AND UP2, UPT, UR5, 0x1, UPT ;  /* 0x000000010500788c */ /* 0x000fe2000bf45270 */
[----:B------:R-:W-:Y:S01]  /*03f0*/  NOP ;  /* 0x0000000000007918 */ /* 0x000fe20000000000 */
[----:B------:R-:W-:Y:S02]  /*0400*/  NOP ;  /* 0x0000000000007918 */ /* 0x000fe40000000000 */
[----:B------:R-:W-:Y:S01]  /*0410*/  UP2UR UR45, UPR, URZ, 0x4 ;  /* 0x000000043f2d7883 */ /* 0x000fe20008000000 */
[----:B------:R-:W0:Y:S01]  /*0420*/  S2UR UR4, SR_CTAID.X ;  /* 0x00000000000479c3 */ /* 0x000e220000002500 */
[----:B------:R-:W-:-:S02]  /*0430*/  PLOP3.LUT P3, PT, PT, PT, UP2, 0x80, 0x0 ;  /* 0x000000000000781c */ /* 0x000fc40003f6f028 */
[----:B------:R-:W-:Y:S02]  /*0440*/  PLOP3.LUT P2, PT, PT, PT, UP2, 0x80, 0x0 ;  /* 0x000000000000781c */ /* 0x000fe40003f4f028 */
[----:B------:R-:W-:Y:S01]  /*0450*/  PLOP3.LUT P4, PT, PT, PT, UP2, 0x80, 0x0 ;  /* 0x000000000000781c */ /* 0x000fe20003f8f028 */
[----:B------:R-:W-:Y:S01]  /*0460*/  @UP2 ULDC UR14, c[0x0][0x10] ;  /* 0x00000400000e2ab9 */ /* 0x000fe20000000800 */
[----:B------:R-:W-:Y:S01]  /*0470*/  @UP2 UMOV UR9, URZ ;  /* 0x0000003f00092c82 */ /* 0x000fe20008000000 */
[----:B------:R-:W-:Y:S01]  /*0480*/  @!UP2 ULDC UR11, c[0x0][0xc] ;  /* 0x00000300000baab9 */ /* 0x000fe20000000800 */
[----:B-----5:R-:W-:Y:S01]  /*0490*/  ISETP.NE.OR P0, PT, R0, RZ, !P0 ;  /* 0x000000ff0000720c */ /* 0x020fe20004705670 */
[----:B-1----:R-:W-:Y:S02]  /*04a0*/  @UP2 UMOV UR7, UR17 ;  /* 0x0000001100072c82 */ /* 0x002fe40008000000 */
[----:B------:R-:W-:Y:S01]  /*04b0*/  @UP2 UMOV UR8, UR7 ;  /* 0x0000000700082c82 */ /* 0x000fe20008000000 */
[----:B------:R-:W-:Y:S01]  /*04c0*/  @!UP2 UMOV UR7, UR17 ;  /* 0x000000110007ac82 */ /* 0x000fe20008000000 */
[----:B0-----:R-:W-:-:S08]  /*04d0*/  @UP2 UIMAD.WIDE.U32 UR14, UR4, UR14, UR8 ;  /* 0x0000000e040e22a5 */ /* 0x001fd0000f8e0008 */
[----:B------:R-:W-:Y:S01]  /*04e0*/  VOTEU.ALL UP0, P0 ;  /* 0x00000000003f7886 */ /* 0x000fe20000000000 */
[----:B------:R-:W-:Y:S01]  /*04f0*/  VOTEU.ALL UP1, P0 ;  /* 0x00000000003f7886 */ /* 0x000fe20000020000 */
[----:B------:R-:W-:-:S03]  /*0500*/  IMAD.U32 R2, RZ, RZ, UR14 ;  /* 0x0000000eff027e24 */ /* 0x000fc6000f8e00ff */
[----:B------:R-:W0:Y:S01]  /*0510*/  @!UP0 S2UR UR6, SR_CgaCtaId ;  /* 0x00000000000689c3 */ /* 0x000e220000008800 */
[----:B------:R-:W-:Y:S01]  /*0520*/  @!UP0 UMOV UR5, 0x400 ;  /* 0x0000040000058882 */ /* 0x000fe20000000000 */
[----:B------:R-:W-:-:S04]  /*0530*/  @!UP0 UIADD3 UR12, -UR12, 0x100000, URZ ;  /* 0x001000000c0c8890 */ /* 0x000fc8000fffe13f */
[----:B------:R-:W-:Y:S02]  /*0540*/  @!UP0 USHF.L.U32 UR13, UR12, 0xb, URZ ;  /* 0x0000000b0c0d8899 */ /* 0x000fe4000800063f */
[----:B------:R-:W-:Y:S01]  /*0550*/  @!UP0 USHF.L.U32 UR12, UR12, 0x1, URZ ;  /* 0x000000010c0c8899 */ /* 0x000fe2000800063f */
[----:B------:R-:W-:Y:S01]  /*0560*/  IMAD.U32 R3, RZ, RZ, UR15 ;  /* 0x0000000fff037e24 */ /* 0x000fe2000f8e00ff */
[----:B0-----:R-:W-:Y:S01]  /*0570*/  @!UP0 ULEA UR16, UR6, UR5, 0x18 ;  /* 0x0000000506108291 */ /* 0x001fe2000f8ec03f */
[----:B------:R-:W-:Y:S01]  /*0580*/  VOTEU.ALL UP0, P0 ;  /* 0x00000000003f7886 */ /* 0x000fe20000000000 */
[----:B------:R-:W-:Y:S01]  /*0590*/  PLOP3.LUT P0, PT, PT, PT, UP2, 0x80, 0x0 ;  /* 0x000000000000781c */ /* 0x000fe20003f0f028 */
[----:B------:R-:W-:Y:S01]  /*05a0*/  UMOV UR5, URZ ;  /* 0x0000003f00057c82 */ /* 0x000fe20008000000 */
[----:B------:R-:W-:Y:S01]  /*05b0*/  @UP2 UMOV UR6, URZ ;  /* 0x0000003f00062c82 */ /* 0x000fe20008000000 */
[----:B------:R-:W-:Y:S02]  /*05c0*/  @!UP2 UIMAD.WIDE.U32 UR8, UR11, UR7, UR4 ;  /* 0x000000070b08a2a5 */ /* 0x000fe4000f8e0004 */
[----:B------:R-:W-:Y:S01]  /*05d0*/  @UP2 UIADD3 UR6, UR15, UR6, URZ ;  /* 0x000000060f062290 */ /* 0x000fe2000fffe03f */
[----:B------:R-:W0:Y:S04]  /*05e0*/  FENCE.VIEW.ASYNC.S ;  /* 0x00000000000073c6 */ /* 0x000e280000000000 */
[----:B0-----:R0:W2:Y:S01]  /*05f0*/  @!UP0 SYNCS.EXCH.64 URZ, [UR16+0x40], UR12 ;  /* 0x0000400c103f85b2 */ /* 0x0010a20008000100 */
[----:B------:R-:W-:-:S02]  /*0600*/  IMAD.U32 R5, RZ, RZ, UR9 ;  /* 0x00000009ff057e24 */ /* 0x000fc4000f8e00ff */
[----:B------:R-:W-:Y:S02]  /*0610*/  @P2 IMAD.U32 R17, RZ, RZ, UR6 ;  /* 0x00000006ff112e24 */ /* 0x000fe4000f8e00ff */
[----:B------:R-:W-:Y:S02]  /*0620*/  @P0 IMAD.MOV.U32 R6, RZ, RZ, R2 ;  /* 0x000000ffff060224 */ /* 0x000fe400078e0002 */
[----:B------:R-:W-:Y:S02]  /*0630*/  IMAD.U32 R2, RZ, RZ, UR8 ;  /* 0x00000008ff027e24 */ /* 0x000fe4000f8e00ff */
[----:B------:R-:W-:Y:S02]  /*0640*/  IMAD.U32 R3, RZ, RZ, UR9 ;  /* 0x00000009ff037e24 */ /* 0x000fe4000f8e00ff */
[----:B------:R-:W-:Y:S02]  /*0650*/  @!P3 IMAD.MOV.U32 R6, RZ, RZ, R2 ;  /* 0x000000ffff06b224 */ /* 0x000fe400078e0002 */
[----:B------:R-:W-:-:S02]  /*0660*/  IMAD.U32 R4, RZ, RZ, UR8 ;  /* 0x00000008ff047e24 */ /* 0x000fc4000f8e00ff */
[----:B------:R-:W-:Y:S01]  /*0670*/  @!P4 IMAD.MOV.U32 R17, RZ, RZ, R5 ;  /* 0x000000ffff11c224 */ /* 0x000fe200078e0005 */
[----:B------:R0:W-:Y:S01]  /*0680*/  STL [R1+0x200], R6 ;  /* 0x0002000601007387 */ /* 0x0001e20000100800 */
[----:B------:R0:W2:Y:S01]  /*0690*/  @!UP1 SYNCS.EXCH.64 URZ, [UR16+0x48], UR12 ;  /* 0x0000480c103f95b2 */ /* 0x0000a20008000100 */
[----:B------:R-:W-:Y:S01]  /*06a0*/  NOP ;  /* 0x0000000000007918 */ /* 0x000fe20000000000 */
[----:B--234-:R-:W-:Y:S06]  /*06b0*/  BAR.SYNC.DEFER_BLOCKING 0x0 ;  /* 0x0000000000007b1d */ /* 0x01cfec0000010000 */
[----:B------:R-:W-:Y:S05]  /*06c0*/  @!P1 BRA `(.L_x_3) ;  /* 0x0000018c00e49947 */ /* 0x000fea0003800000 */
[----:B------:R-:W-:-:S06]  /*06d0*/  UISETP.GT.U32.AND UP0, UPT, UR18, 0x1, UPT ;  /* 0x000000011200788c */ /* 0x000fcc000bf04070 */
[----:B------:R-:W-:-:S13]  /*06e0*/  PLOP3.LUT P0, PT, PT, PT, UP0, 0x80, 0x0 ;  /* 0x000000000000781c */ /* 0x000fda0003f0f008 */
[----:B0-----:R-:W-:Y:S05]  /*06f0*/  @P0 EXIT ;  /* 0x000000000000094d */ /* 0x001fea0003800000 */
[----:B------:R-:W-:Y:S01]  /*0700*/  ULDC.64 UR8, c[0x0][0x650] ;  /* 0x0001940000087ab9 */ /* 0x000fe20000000a00 */
[----:B------:R-:W-:Y:S01]  /*0710*/  UMOV UR41, 0xffffffff ;  /* 0xffffffff00297882 */ /* 0x000fe20000000000 */
[----:B------:R-:W-:Y:S01]  /*0720*/  ISETP.GE.U32.AND P0, PT, R6, UR8, PT ;  /* 0x0000000806007c0c */ /* 0x000fe2000bf06070 */
[----:B------:R-:W-:Y:S01]  /*0730*/  UMOV UR42, 0xffffffff ;  /* 0xffffffff002a7882 */ /* 0x000fe20000000000 */
[----:B------:R-:W-:Y:S01]  /*0740*/  UMOV UR43, 0xffffffff ;  /* 0xffffffff002b7882 */ /* 0x000fe20000000000 */
[----:B------:R-:W-:Y:S02]  /*0750*/  PRMT R0, RZ, 0x7610, R0 ;  /* 0x00007610ff007816 */ /* 0x000fe40000000000 */
[----:B------:R-:W-:-:S13]  /*0760*/  ISETP.GE.U32.AND.EX P0, PT, R17, UR9, PT, P0 ;  /* 0x0000000911007c0c */ /* 0x000fda000bf06100 */
[----:B------:R-:W-:Y:S05]  /*0770*/  @P0 BRA `(.L_x_4) ;  /* 0x0000000400800947 */ /* 0x000fea0003800000 */
[----:B------:R-:W-:Y:S01]  /*0780*/  I2FP.F32.U32 R0, UR4 ;  /* 0x0000000400007c45 */ /* 0x000fe20008201000 */
[----:B------:R-:W-:Y:S01]  /*0790*/  ULDC.64 UR16, c[0x0][0x628] ;  /* 0x00018a0000107ab9 */ /* 0x000fe20000000a00 */
[----:B------:R-:W-:Y:S01]  /*07a0*/  ULDC UR6, c[0x0][0x150] ;  /* 0x0000540000067ab9 */ /* 0x000fe20000000800 */
[----:B------:R-:W-:Y:S01]  /*07b0*/  ISETP.NE.U32.AND P0, PT, RZ, UR16, PT ;  /* 0x00000010ff007c0c */ /* 0x000fe2000bf05070 */
[----:B------:R-:W-:Y:S01]  /*07c0*/  ULDC UR15, c[0x0][0x630] ;  /* 0x00018c00000f7ab9 */ /* 0x000fe20000000800 */
[----:B------:R-:W-:Y:S01]  /*07d0*/  FMUL R0, R0, UR6 ;  /* 0x0000000600007c20 */ /* 0x000fe20008400000 */
[----:B------:R-:W-:Y:S01]  /*07e0*/  R2UR UR18, R6 ;  /* 0x00000000061272ca */ /* 0x000fe200000e0000 */
[----:B------:R-:W-:Y:S01]  /*07f0*/  ULDC UR20, c[0x0][0x154] ;  /* 0x0000550000147ab9 */ /* 0x000fe20000000800 */
[----:B------:R-:W-:Y:S01]  /*0800*/  ISETP.NE.AND.EX P0, PT, RZ, UR17, PT, P0 ;  /* 0x00000011ff007c0c */ /* 0x000fe2000bf05300 */
[----:B------:R0:W1:Y:S01]  /*0810*/  F2I.U32.TRUNC.NTZ R2, R0 ;  /* 0x0000000000027305 */ /* 0x000062000020f000 */
[----:B------:R-:W-:-:S02]  /*0820*/  R2UR UR19, R17 ;  /* 0x00000000111372ca */ /* 0x000fc400000e0000 */
[----:B------:R-:W-:Y:S02]  /*0830*/  R2UR UR8, R6 ;  /* 0x00000000060872ca */ /* 0x000fe400000e0000 */
[----:B------:R-:W-:-:S07]  /*0840*/  R2UR UR9, R17 ;  /* 0x00000000110972ca */ /* 0x000fce00000e0000 */
[----:B0-----:R-:W-:Y:S08]  /*0850*/  @!P0 BRA `(.L_x_5) ;  /* 0x0000000000308947 */ /* 0x001ff00003800000 */
[----:B------:R-:W-:Y:S01]  /*0860*/  R2UR UR8, R6 ;  /* 0x00000000060872ca */ /* 0x000fe200000e0000 */
[----:B------:R-:W-:Y:S01]  /*0870*/  ULDC UR6, c[0x0][0x634] ;  /* 0x00018d0000067ab9 */ /* 0x000fe20000000800 */
[----:B------:R-:W-:-:S11]  /*0880*/  R2UR UR14, R17 ;  /* 0x00000000110e72ca */ /* 0x000fd600000e0000 */
[----:B------:R-:W-:-:S04]  /*0890*/  UIADD3 UR6, UP0, UR8, UR6, URZ ;  /* 0x0000000608067290 */ /* 0x000fc8000ff1e03f */
[----:B------:R-:W-:-:S04]  /*08a0*/  UIADD3.X UR14, URZ, UR14, URZ, UP0, !UPT ;  /* 0x0000000e3f0e7290 */ /* 0x000fc800087fe43f */
[----:B------:R-:W-:-:S04]  /*08b0*/  UIMAD.WIDE.U32 UR8, UR14, UR16, URZ ;  /* 0x000000100e0872a5 */ /* 0x000fc8000f8e003f */
[----:B------:R-:W-:Y:S02]  /*08c0*/  UIMAD.WIDE.U32 UR10, UP0, UR6, UR17, UR8 ;  /* 0x00000011060a72a5 */ /* 0x000fe4000f800008 */
[----:B------:R-:W-:Y:S02]  /*08d0*/  UIMAD.WIDE.U32 UR8, UR6, UR16, URZ ;  /* 0x00000010060872a5 */ /* 0x000fe4000f8e003f */
[----:B------:R-:W-:Y:S02]  /*08e0*/  UIADD3.X UR13, URZ, URZ, URZ, UP0, !UPT ;  /* 0x0000003f3f0d7290 */ /* 0x000fe400087fe43f */
[----:B------:R-:W-:Y:S01]  /*08f0*/  UIADD3 URZ, UP0, UR9, UR10, URZ ;  /* 0x0000000a093f7290 */ /* 0x000fe2000ff1e03f */
[----:B------:R-:W-:-:S03]  /*0900*/  UMOV UR12, UR11 ;  /* 0x0000000b000c7c82 */ /* 0x000fc60008000000 */
[----:B------:R-:W-:-:S12]  /*0910*/  UIMAD.WIDE.U32.X UR8, UR14, UR17, UR12, UP0 ;  /* 0x000000110e0872a5 */ /* 0x000fd800080e040c */
.L_x_5:
[----:B------:R-:W-:Y:S01]  /*0920*/  USHF.R.U64 UR43, UR8, UR15, UR9 ;  /* 0x0000000f082b7299 */ /* 0x000fe20008001209 */
[----:B------:R-:W-:Y:S01]  /*0930*/  I2FP.F32.U32 R0, UR7 ;  /* 0x0000000700007c45 */ /* 0x000fe20008201000 */
[----:B------:R-:W-:Y:S01]  /*0940*/  USHF.R.U32.HI UR5, URZ, UR15, UR9 ;  /* 0x0000000f3f057299 */ /* 0x000fe20008011609 */
[----:B-1----:R-:W-:Y:S01]  /*0950*/  R2UR UR12, R2 ;  /* 0x00000000020c72ca */ /* 0x002fe200000e0000 */
[----:B------:R-:W-:Y:S02]  /*0960*/  UIADD3 UR6, UP0, URZ, -UR43, URZ ;  /* 0x8000002b3f067290 */ /* 0x000fe4000ff1e03f */
[----:B------:R-:W-:Y:S01]  /*0970*/  FMUL R0, R0, UR20 ;  /* 0x0000001400007c20 */ /* 0x000fe20008400000 */
[----:B------:R-:W-:Y:S01]  /*0980*/  ULDC.64 UR8, c[0x0][0x620] ;  /* 0x0001880000087ab9 */ /* 0x000fe20000000a00 */
[----:B------:R-:W-:Y:S01]  /*0990*/  UIADD3.X UR5, URZ, ~UR5, URZ, UP0, !UPT ;  /* 0x800000053f057290 */ /* 0x000fe200087fe43f */
[----:B------:R-:W-:Y:S01]  /*09a0*/  UMOV UR10, UR18 ;  /* 0x00000012000a7c82 */ /* 0x000fe20008000000 */
[----:B------:R-:W-:-:S02]  /*09b0*/  UMOV UR11, UR19 ;  /* 0x00000013000b7c82 */ /* 0x000fc40008000000 */
[----:B------:R-:W-:Y:S01]  /*09c0*/  UIMAD UR5, UR5, UR8, URZ ;  /* 0x00000008050572a4 */ /* 0x000fe2000f8e023f */
[----:B------:R-:W0:Y:S01]  /*09d0*/  F2I.U32.TRUNC.NTZ R0, R0 ;  /* 0x0000000000007305 */ /* 0x000e22000020f000 */
[----:B------:R-:W-:Y:S02]  /*09e0*/  UIMAD.WIDE.U32 UR10, UR6, UR8, UR10 ;  /* 0x00000008060a72a5 */ /* 0x000fe4000f8e000a */
[----:B------:R-:W-:Y:S01]  /*09f0*/  UIMAD UR6, UR6, UR9, UR5 ;  /* 0x00000009060672a4 */ /* 0x000fe2000f8e0205 */
[----:B------:R-:W-:Y:S01]  /*0a00*/  ULDC UR21, c[0x0][0x658] ;  /* 0x0001960000157ab9 */ /* 0x000fe20000000800 */
[----:B------:R-:W-:Y:S02]  /*0a10*/  UMOV UR19, 0xffffffff ;  /* 0xffffffff00137882 */ /* 0x000fe40000000000 */
[----:B------:R-:W-:Y:S01]  /*0a20*/  UIADD3 UR6, UR11, UR6, URZ ;  /* 0x000000060b067290 */ /* 0x000fe2000fffe03f */
[----:B------:R-:W-:Y:S01]  /*0a30*/  ULDC UR15, c[0x0][0x618] ;  /* 0x00018600000f7ab9 */ /* 0x000fe20000000800 */
[----:B------:R-:W-:Y:S01]  /*0a40*/  ULDC.64 UR8, c[0x0][0x640] ;  /* 0x0001900000087ab9 */ /* 0x000fe20000000a00 */
[----:B------:R-:W-:Y:S01]  /*0a50*/  USHF.L.U32 UR11, UR19, UR21, URZ ;  /* 0x00000015130b7299 */ /* 0x000fe2000800063f */
[----:B------:R-:W-:Y:S01]  /*0a60*/  ISETP.NE.U32.AND P0, PT, RZ, UR8, PT ;  /* 0x00000008ff007c0c */ /* 0x000fe2000bf05070 */
[----:B------:R-:W-:-:S02]  /*0a70*/  USHF.R.U64 UR19, UR10, UR15, UR6 ;  /* 0x0000000f0a137299 */ /* 0x000fc40008001206 */
[----:B------:R-:W-:Y:S01]  /*0a80*/  USHF.R.U32.HI UR10, URZ, UR15, UR6 ;  /* 0x0000000f3f0a7299 */ /* 0x000fe20008011606 */
[----:B0-----:R-:W-:Y:S01]  /*0a90*/  R2UR UR14, R0 ;  /* 0x00000000000e72ca */ /* 0x001fe200000e0000 */
[----:B------:R-:W-:Y:S01]  /*0aa0*/  ULDC UR17, c[0x0][0x608] ;  /* 0x0001820000117ab9 */ /* 0x000fe20000000800 */
[----:B------:R-:W-:Y:S01]  /*0ab0*/  ISETP.NE.AND.EX P0, PT, RZ, UR9, PT, P0 ;  /* 0x00000009ff007c0c */ /* 0x000fe2000bf05300 */
[----:B------:R-:W-:Y:S02]  /*0ac0*/  USHF.R.U64 UR23, UR19, UR17, UR10 ;  /* 0x0000001113177299 */ /* 0x000fe4000800120a */
[----:B------:R-:W-:Y:S01]  /*0ad0*/  USHF.R.U32.HI UR10, URZ, UR17, UR10 ;  /* 0x000000113f0a7299 */ /* 0x000fe2000801160a */
[----:B------:R-:W-:Y:S01]  /*0ae0*/  UMOV UR16, 0x1 ;  /* 0x0000000100107882 */ /* 0x000fe20000000000 */
[----:B------:R-:W-:Y:S02]  /*0af0*/  UIADD3 UR12, -UR12, URZ, URZ ;  /* 0x0000003f0c0c7290 */ /* 0x000fe4000fffe13f */
[----:B------:R-:W-:-:S02]  /*0b00*/  USHF.R.U64 UR24, UR23, UR21, UR10 ;  /* 0x0000001517187299 */ /* 0x000fc4000800120a */
[----:B------:R-:W-:Y:S01]  /*0b10*/  USHF.L.U32 UR6, UR16, UR21, URZ ;  /* 0x0000001510067299 */ /* 0x000fe2000800063f */
[----:B------:R-:W-:Y:S01]  /*0b20*/  ULDC UR13, c[0x0][0x144] ;  /* 0x00005100000d7ab9 */ /* 0x000fe20000000800 */
[----:B------:R-:W-:Y:S01]  /*0b30*/  ULDC UR5, c[0x0][0x600] ;  /* 0x0001800000057ab9 */ /* 0x000fe20000000800 */
[----:B------:R-:W-:Y:S02]  /*0b40*/  ULOP3.LUT UR16, URZ, UR11, URZ, 0x33, !UPT ;  /* 0x0000000b3f107292 */ /* 0x000fe4000f8e333f */
[----:B------:R-:W-:Y:S02]  /*0b50*/  USHF.R.U32.HI UR11, URZ, UR21, UR10 ;  /* 0x000000153f0b7299 */ /* 0x000fe4000801160a */
[----:B------:R-:W-:Y:S02]  /*0b60*/  UIADD3 UR18, UR5, -0x1, URZ ;  /* 0xffffffff05127890 */ /* 0x000fe4000fffe03f */
[----:B------:R-:W-:Y:S02]  /*0b70*/  UIADD3 UR20, -UR14, URZ, URZ ;  /* 0x0000003f0e147290 */ /* 0x000fe4000fffe13f */
[----:B------:R-:W-:Y:S01]  /*0b80*/  UIMAD UR4, UR13, UR12, UR4 ;  /* 0x0000000c0d0472a4 */ /* 0x000fe2000f8e0204 */
[----:B------:R-:W-:Y:S01]  /*0b90*/  ULDC UR25, c[0x0][0x148] ;  /* 0x0000520000197ab9 */ /* 0x000fe20000000800 */
[----:B------:R-:W-:Y:S01]  /*0ba0*/  ULDC UR21, c[0x0][0x648] ;  /* 0x0001920000157ab9 */ /* 0x000fe20000000800 */
[----:B------:R-:W-:Y:S01]  /*0bb0*/  ULDC UR22, c[0x0][0x638] ;  /* 0x00018e0000167ab9 */ /* 0x000fe20000000800 */
[----:B------:R-:W-:Y:S01]  /*0bc0*/  UMOV UR10, UR24 ;  /* 0x00000018000a7c82 */ /* 0x000fe20008000000 */
[----:B------:R-:W-:Y:S07]  /*0bd0*/  @!P0 BRA `(.L_x_6) ;  /* 0x0000000000308947 */ /* 0x000fee0003800000 */
[----:B------:R-:W-:Y:S02]  /*0be0*/  ULDC UR14, c[0x0][0x64c] ;  /* 0x00019300000e7ab9 */ /* 0x000fe40000000800 */
        /* <DEDUP_REMOVED lines=8> */
[----:B------:R-:W-:-:S07]  /*0c70*/  UIMAD.WIDE.U32.X UR8, UR17, UR9, UR14, UP0 ;  /* 0x00000009110872a5 */ /* 0x000fce00080e040e */
[----:B------:R-:W-:Y:S01]  /*0c80*/  UMOV UR10, UR8 ;  /* 0x00000008000a7c82 */ /* 0x000fe20008000000 */
[----:B------:R-:W-:-:S05]  /*0c90*/  UMOV UR11, UR9 ;  /* 0x00000009000b7c82 */ /* 0x000fca0008000000 */
.L_x_6:
[----:B------:R-:W-:Y:S01]  /*0ca0*/  UISETP.NE.AND UP0, UPT, UR45, URZ, UPT ;  /* 0x0000003f2d00728c */ /* 0x000fe2000bf05270 */
[----:B------:R-:W-:Y:S01]  /*0cb0*/  MOV R0, 0x1 ;  /* 0x0000000100007802 */ /* 0x000fe20000000f00 */
[----:B------:R-:W-:Y:S02]  /*0cc0*/  USHF.R.U64 UR8, UR10, UR21, UR11 ;  /* 0x000000150a087299 */ /* 0x000fe4000800120b */
[----:B------:R-:W-:Y:S02]  /*0cd0*/  ULOP3.LUT UR16, UR23, UR16, URZ, 0xc0, !UPT ;  /* 0x0000001017107292 */ /* 0x000fe4000f8ec03f */
[----:B------:R-:W-:Y:S02]  /*0ce0*/  ULOP3.LUT UR18, UR19, UR18, URZ, 0xc0, !UPT ;  /* 0x0000001213127292 */ /* 0x000fe4000f8ec03f */
[----:B------:R-:W-:-:S03]  /*0cf0*/  UIMAD UR16, UR6, UR8, UR16 ;  /* 0x00000008061072a4 */ /* 0x000fc6000f8e0210 */
[----:B------:R-:W-:Y:S02]  /*0d00*/  @UP0 UIMAD UR4, UR25, UR20, UR7 ;  /* 0x00000014190402a4 */ /* 0x000fe4000f8e0207 */
[----:B------:R-:W-:-:S04]  /*0d10*/  UIADD3 UR7, -UR8, URZ, URZ ;  /* 0x0000003f08077290 */ /* 0x000fc8000fffe13f */
[----:B------:R-:W-:-:S03]  /*0d20*/  UIMAD UR6, UR7, UR22, UR24 ;  /* 0x00000016070672a4 */ /* 0x000fc6000f8e0218 */
[----:B------:R-:W-:Y:S01]  /*0d30*/  ULDC UR7, c[0x0][0x610] ;  /* 0x0001840000077ab9 */ /* 0x000fe20000000800 */
[----:B------:R-:W-:Y:S02]  /*0d40*/  UIMAD UR6, UR6, UR5, UR18 ;  /* 0x00000005060672a4 */ /* 0x000fe4000f8e0212 */
[----:B------:R-:W-:-:S04]  /*0d50*/  UIMAD UR4, UR16, UR7, UR4 ;  /* 0x00000007100472a4 */ /* 0x000fc8000f8e0204 */
[----:B------:R-:W-:Y:S02]  /*0d60*/  USEL UR42, UR6, UR4, !UP0 ;  /* 0x00000004062a7287 */ /* 0x000fe4000c000000 */
[----:B------:R-:W-:-:S12]  /*0d70*/  USEL UR41, UR4, UR6, !UP0 ;  /* 0x0000000604297287 */ /* 0x000fd8000c000000 */
.L_x_4:
[----:B------:R-:W-:-:S08]  /*0d80*/  NOP ;  /* 0x0000000000007918 */ /* 0x000fd00000000000 */
[----:B------:R-:W0:Y:S02]  /*0d90*/  USETMAXREG.TRY_ALLOC.CTAPOOL UP0, 0xf0 ;  /* 0x000000f0000079c8 */ /* 0x000e240008000600 */
[----:B0-----:R-:W-:-:S13]  /*0da0*/  PLOP3.LUT P0, PT, PT, PT, UP0, 0x80, 0x0 ;  /* 0x000000000000781c */ /* 0x001fda0003f0f008 */
[----:B------:R-:W-:Y:S05]  /*0db0*/  @!P0 BRA `(.L_x_4) ;  /* 0xfffffffc00f08947 */ /* 0x000fea000383ffff */
[----:B------:R-:W-:Y:S01]  /*0dc0*/  ULDC.64 UR4, c[0x0][0x598] ;  /* 0x0001660000047ab9 */ /* 0x000fe20000000a00 */
[----:B------:R-:W-:Y:S01]  /*0dd0*/  ULDC.64 UR36, c[0x0][0x208] ;  /* 0x0000820000247ab9 */ /* 0x000fe20000000a00 */
[----:B------:R-:W-:-:S04]  /*0de0*/  ISETP.NE.U32.AND P0, PT, RZ, UR4, PT ;  /* 0x00000004ff007c0c */ /* 0x000fc8000bf05070 */
[----:B------:R-:W-:-:S13]  /*0df0*/  ISETP.NE.AND.EX P0, PT, RZ, UR5, PT, P0 ;  /* 0x00000005ff007c0c */ /* 0x000fda000bf05300 */
[----:B------:R-:W-:Y:S05]  /*0e00*/  @!P0 BRA `(.L_x_7) ;  /* 0x00000000001c8947 */ /* 0x000fea0003800000 */
[----:B------:R-:W0:Y:S02]  /*0e10*/  LDC.64 R2, c[0x0][0x598] ;  /* 0x00016600ff027b82 */ /* 0x000e240000000a00 */
[----:B0-----:R-:W2:Y:S02]  /*0e20*/  LDG.E.64 R2, desc[UR36][R2.64] ;  /* 0x0000002402027981 */ /* 0x001ea4000c1e1b00 */
[----:B--2---:R-:W-:-:S04]  /*0e30*/  ISETP.NE.U32.AND P0, PT, R2, RZ, PT ;  /* 0x000000ff0200720c */ /* 0x004fc80003f05070 */
[----:B------:R-:W-:-:S13]  /*0e40*/  ISETP.NE.AND.EX P0, PT, R3, RZ, PT, P0 ;  /* 0x000000ff0300720c */ /* 0x000fda0003f05300 */
[----:B------:R-:W-:Y:S05]  /*0e50*/  @!P0 BRA `(.L_x_7) ;  /* 0x0000000000088947 */ /* 0x000fea0003800000 */
[----:B------:R0:W5:Y:S01]  /*0e60*/  LD.E R2, desc[UR36][R2.64] ;  /* 0x0000002402027980 */ /* 0x000162000c101900 */
[----:B------:R-:W-:Y:S05]  /*0e70*/  BRA `(.L_x_8) ;  /* 0x0000000000247947 */ /* 0x000fea0003800000 */
.L_x_7:
[----:B------:R-:W-:Y:S02]  /*0e80*/  ULDC.64 UR4, c[0x0][0x588] ;  /* 0x0001620000047ab9 */ /* 0x000fe40000000a00 */
[----:B------:R-:W-:-:S04]  /*0e90*/  ISETP.NE.U32.AND P0, PT, RZ, UR4, PT ;  /* 0x00000004ff007c0c */ /* 0x000fc8000bf05070 */
[----:B------:R-:W-:-:S13]  /*0ea0*/  ISETP.NE.AND.EX P0, PT, RZ, UR5, PT, P0 ;  /* 0x00000005ff007c0c */ /* 0x000fda000bf05300 */
[----:B------:R-:W-:Y:S05]  /*0eb0*/  @!P0 BRA `(.L_x_9) ;  /* 0x00000000000c8947 */ /* 0x000fea0003800000 */
[----:B------:R-:W0:Y:S02]  /*0ec0*/  LDC.64 R2, c[0x0][0x588] ;  /* 0x00016200ff027b82 */ /* 0x000e240000000a00 */
[----:B0-----:R1:W5:Y:S01]  /*0ed0*/  LDG.E R2, desc[UR36][R2.64] ;  /* 0x0000002402027981 */ /* 0x001362000c1e1900 */
[----:B------:R-:W-:Y:S05]  /*0ee0*/  BRA `(.L_x_8) ;  /* 0x0000000000087947 */ /* 0x000fea0003800000 */
.L_x_9:
[----:B------:R-:W-:Y:S02]  /*0ef0*/  ULDC UR4, c[0x0][0x580] ;  /* 0x0001600000047ab9 */ /* 0x000fe40000000800 */
[----:B------:R-:W-:-:S07]  /*0f00*/  IMAD.U32 R2, RZ, RZ, UR4 ;  /* 0x00000004ff027e24 */ /* 0x000fce000f8e00ff */
.L_x_8:
[----:B------:R-:W-:Y:S02]  /*0f10*/  ULDC.64 UR4, c[0x0][0x5a0] ;  /* 0x0001680000047ab9 */ /* 0x000fe40000000a00 */
[----:B------:R-:W-:-:S04]  /*0f20*/  ISETP.NE.U32.AND P0, PT, RZ, UR4, PT ;  /* 0x00000004ff007c0c */ /* 0x000fc8000bf05070 */
[----:B------:R-:W-:-:S13]  /*0f30*/  ISETP.NE.AND.EX P0, PT, RZ, UR5, PT, P0 ;  /* 0x00000005ff007c0c */ /* 0x000fda000bf05300 */
[----:B------:R-:W-:Y:S05]  /*0f40*/  @!P0 BRA `(.L_x_10) ;  /* 0x00000000001c8947 */ /* 0x000fea0003800000 */
[----:B------:R-:W2:Y:S02]  /*0f50*/  LDC.64 R4, c[0x0][0x5a0] ;  /* 0x00016800ff047b82 */ /* 0x000ea40000000a00 */
[----:B--2---:R-:W2:Y:S02]  /*0f60*/  LDG.E.64 R4, desc[UR36][R4.64] ;  /* 0x0000002404047981 */ /* 0x004ea4000c1e1b00 */
[----:B--2---:R-:W-:-:S04]  /*0f70*/  ISETP.NE.U32.AND P0, PT, R4, RZ, PT ;  /* 0x000000ff0400720c */ /* 0x004fc80003f05070 */
[----:B------:R-:W-:-:S13]  /*0f80*/  ISETP.NE.AND.EX P0, PT, R5, RZ, PT, P0 ;  /* 0x000000ff0500720c */ /* 0x000fda0003f05300 */
[----:B------:R-:W-:Y:S05]  /*0f90*/  @!P0 BRA `(.L_x_10) ;  /* 0x0000000000088947 */ /* 0x000fea0003800000 */
[----:B------:R2:W5:Y:S01]  /*0fa0*/  LD.E R16, desc[UR36][R4.64] ;  /* 0x0000002404107980 */ /* 0x000562000c101900 */
[----:B------:R-:W-:Y:S05]  /*0fb0*/  BRA `(.L_x_11) ;  /* 0x0000000000247947 */ /* 0x000fea0003800000 */
.L_x_10:
[----:B------:R-:W-:Y:S02]  /*0fc0*/  ULDC.64 UR4, c[0x0][0x590] ;  /* 0x0001640000047ab9 */ /* 0x000fe40000000a00 */
[----:B------:R-:W-:-:S04]  /*0fd0*/  ISETP.NE.U32.AND P0, PT, RZ, UR4, PT ;  /* 0x00000004ff007c0c */ /* 0x000fc8000bf05070 */
[----:B------:R-:W-:-:S13]  /*0fe0*/  ISETP.NE.AND.EX P0, PT, RZ, UR5, PT, P0 ;  /* 0x00000005ff007c0c */ /* 0x000fda000bf05300 */
[----:B------:R-:W-:Y:S05]  /*0ff0*/  @!P0 BRA `(.L_x_12) ;  /* 0x00000000000c8947 */ /* 0x000fea0003800000 */
[----:B------:R-:W2:Y:S02]  /*1000*/  LDC.64 R4, c[0x0][0x590] ;  /* 0x00016400ff047b82 */ /* 0x000ea40000000a00 */
[----:B--2---:R3:W5:Y:S01]  /*1010*/  LDG.E R16, desc[UR36][R4.64] ;  /* 0x0000002404107981 */ /* 0x004762000c1e1900 */
[----:B------:R-:W-:Y:S05]  /*1020*/  BRA `(.L_x_11) ;  /* 0x0000000000087947 */ /* 0x000fea0003800000 */
.L_x_12:
[----:B------:R-:W-:Y:S02]  /*1030*/  ULDC UR4, c[0x0][0x584] ;  /* 0x0001610000047ab9 */ /* 0x000fe40000000800 */
[----:B------:R-:W-:-:S07]  /*1040*/  IMAD.U32 R16, RZ, RZ, UR4 ;  /* 0x00000004ff107e24 */ /* 0x000fce000f8e00ff */
.L_x_11:
[----:B------:R-:W-:-:S13]  /*1050*/  LOP3.LUT P0, RZ, R0, 0xff, RZ, 0xc0, !PT ;  /* 0x000000ff00ff7812 */ /* 0x000fda000780c0ff */
[----:B------:R-:W-:Y:S05]  /*1060*/  @!P0 EXIT ;  /* 0x000000000000894d */ /* 0x000fea0003800000 */
[----:B------:R-:W-:Y:S01]  /*1070*/  ULDC UR4, c[0x0][0x28c] ;  /* 0x0000a30000047ab9 */ /* 0x000fe20000000800 */
[----:B------:R-:W-:Y:S01]  /*1080*/  UMOV UR38, URZ ;  /* 0x0000003f00267c82 */ /* 0x000fe20008000000 */
[----:B------:R-:W-:Y:S01]  /*1090*/  UIADD3 UR4, UR4, 0x1f, URZ ;  /* 0x0000001f04047890 */ /* 0x000fe2000fffe03f */
[----:B------:R-:W-:-:S03]  /*10a0*/  UMOV UR39, URZ ;  /* 0x0000003f00277c82 */ /* 0x000fc60008000000 */
[----:B------:R-:W-:-:S04]  /*10b0*/  USHF.R.S32.HI UR5, URZ, 0x1f, UR4 ;  /* 0x0000001f3f057899 */ /* 0x000fc80008011404 */
[----:B------:R-:W-:-:S04]  /*10c0*/  ULEA.HI UR5, UR5, UR4, URZ, 0x5 ;  /* 0x0000000405057291 */ /* 0x000fc8000f8f283f */
[----:B------:R-:W-:-:S12]  /*10d0*/  USHF.R.S32.HI UR44, URZ, 0x5, UR5 ;  /* 0x000000053f2c7899 */ /* 0x000fd80008011405 */
.L_x_540:
[----:B------:R-:W4:Y:S01]  /*10e0*/  S2R R0, SR_TID.X ;  /* 0x0000000000007919 */ /* 0x000f220000002100 */
[----:B------:R-:W0:Y:S01]  /*10f0*/  S2UR UR6, SR_CgaCtaId ;  /* 0x00000000000679c3 */ /* 0x000e220000008800 */
[----:B------:R-:W-:Y:S02]  /*1100*/  UMOV UR46, 0x400 ;  /* 0x00000400002e7882 */ /* 0x000fe40000000000 */
[----:B0-----:R-:W-:Y:S01]  /*1110*/  ULEA UR46, UR6, UR46, 0x18 ;  /* 0x0000002e062e7291 */ /* 0x001fe2000f8ec03f */
[----:B----4-:R-:W-:-:S04]  /*1120*/  LOP3.LUT R0, R0, 0x80, RZ, 0xc0, !PT ;  /* 0x0000008000007812 */ /* 0x010fc800078ec0ff */
[----:B------:R-:W-:-:S06]  /*1130*/  SHF.R.U32.HI R0, RZ, 0x7, R0 ;  /* 0x00000007ff007819 */ /* 0x000fcc0000011600 */
[----:B------:R-:W0:Y:S02]  /*1140*/  SHFL.IDX PT, R0, R0, RZ, 0x1f ;  /* 0x00001fff00007589 */ /* 0x000e2400000e0000 */
[----:B0-----:R-:W-:-:S13]  /*1150*/  R2UR UR4, R0 ;  /* 0x00000000000472ca */ /* 0x001fda00000e0000 */
[----:B------:R-:W-:-:S04]  /*1160*/  ULEA.HI UR5, UR4, UR4, URZ, 0x1 ;  /* 0x0000000404057291 */ /* 0x000fc8000f8f083f */
[----:B------:R-:W-:-:S04]  /*1170*/  ULOP3.LUT UR5, UR5, 0x7fffe, URZ, 0xc0, !UPT ;  /* 0x0007fffe05057892 */ /* 0x000fc8000f8ec03f */
[----:B------:R-:W-:-:S03]  /*1180*/  UIADD3 UR5, UR4, -UR5, URZ ;  /* 0x8000000504057290 */ /* 0x000fc6000fffe03f */
[----:B------:R-:W-:Y:S01]  /*1190*/  ULDC UR4, c[0x0][0x28c] ;  /* 0x0000a30000047ab9 */ /* 0x000fe20000000800 */
[----:B------:R-:W-:Y:S01]  /*11a0*/  ULEA UR5, UR5, UR46, 0xd ;  /* 0x0000002e05057291 */ /* 0x000fe2000f8e683f */
[----:B------:R-:W-:-:S03]  /*11b0*/  ISETP.LT.AND P0, PT, RZ, UR4, PT ;  /* 0x00000004ff007c0c */ /* 0x000fc6000bf01270 */
[----:B------:R-:W-:-:S04]  /*11c0*/  UIADD3 UR5, UR5, 0x100, URZ ;  /* 0x0000010005057890 */ /* 0x000fc8000fffe03f */
[----:B------:R-:W-:-:S04]  /*11d0*/  USHF.R.U32.HI UR5, URZ, 0x4, UR5 ;  /* 0x000000043f057899 */ /* 0x000fc80008011605 */
[----:B------:R-:W-:Y:S02]  /*11e0*/  ULOP3.LUT UR47, UR5, 0x3fff, URZ, 0xc0, !UPT ;  /* 0x00003fff052f7892 */ /* 0x000fe4000f8ec03f */
[----:B-123--:R-:W-:Y:S10]  /*11f0*/  @P0 BRA `(.L_x_13) ;  /* 0x0000000000400947 */ /* 0x00eff40003800000 */
[----:B------:R-:W-:Y:S01]  /*1200*/  MOV R0, 0x0 ;  /* 0x0000000000007802 */ /* 0x000fe20000000f00 */
[----:B------:R-:W-:Y:S01]  /*1210*/  ULDC.64 UR4, c[0x4][0x68] ;  /* 0x01001a0000047ab9 */ /* 0x000fe20000000a00 */
[----:B------:R-:W-:Y:S01]  /*1220*/  ULDC.64 UR6, c[0x4][0x8] ;  /* 0x0100020000067ab9 */ /* 0x000fe20000000a00 */
[----:B--23--:R-:W-:Y:S01]  /*1230*/  IMAD.U32 R4, RZ, RZ, UR4 ;  /* 0x00000004ff047e24 */ /* 0x00cfe2000f8e00ff */
[----:B------:R0:W2:Y:S01]  /*1240*/  LDC.64 R14, c[0x4][R0] ;  /* 0x01000000000e7b82 */ /* 0x0000a20000000a00 */
[----:B------:R-:W-:Y:S01]  /*1250*/  IMAD.U32 R5, RZ, RZ, UR5 ;  /* 0x00000005ff057e24 */ /* 0x000fe2000f8e00ff */
[----:B------:R-:W-:Y:S01]  /*1260*/  ULDC.64 UR4, c[0x4][0x70] ;  /* 0x01001c0000047ab9 */ /* 0x000fe20000000a00 */
[----:B------:R-:W-:Y:S02]  /*1270*/  IMAD.U32 R10, RZ, RZ, UR6 ;  /* 0x00000006ff0a7e24 */ /* 0x000fe4000f8e00ff */
[----:B------:R-:W-:Y:S02]  /*1280*/  IMAD.U32 R6, RZ, RZ, UR4 ;  /* 0x00000004ff067e24 */ /* 0x000fe4000f8e00ff */
[----:B------:R-:W-:-:S02]  /*1290*/  IMAD.U32 R7, RZ, RZ, UR5 ;  /* 0x00000005ff077e24 */ /* 0x000fc4000f8e00ff */
[----:B------:R-:W-:Y:S02]  /*12a0*/  IMAD.U32 R11, RZ, RZ, UR7 ;  /* 0x00000007ff0b7e24 */ /* 0x000fe4000f8e00ff */
[----:B------:R-:W-:Y:S02]  /*12b0*/  IMAD.MOV.U32 R8, RZ, RZ, 0x1e1 ;  /* 0x000001e1ff087424 */ /* 0x000fe400078e00ff */
[----:B------:R-:W-:Y:S02]  /*12c0*/  IMAD.MOV.U32 R12, RZ, RZ, 0x1 ;  /* 0x00000001ff0c7424 */ /* 0x000fe400078e00ff */
[----:B0-----:R-:W-:-:S07]  /*12d0*/  IMAD.MOV.U32 R13, RZ, RZ, RZ ;  /* 0x000000ffff0d7224 */ /* 0x001fce00078e00ff */
[----:B------:R-:W-:-:S07]  /*12e0*/  LEPC R20, `(.L_x_13) ;  /* 0x000000001014794e */ /* 0x000fce0000000000 */
[----:B-12--5:R-:W-:Y:S05]  /*12f0*/  CALL.ABS.NOINC R14 ;  /* 0x000000000e007343 */ /* 0x026fea0003c00000 */
.L_x_13:
[----:B------:R-:W-:-:S06]  /*1300*/  ULOP3.LUT UR4, UR40, 0x1, URZ, 0xfc, !UPT ;  /* 0x0000000128047892 */ /* 0x000fcc000f8efc3f */
[----:B------:R-:W-:-:S04]  /*1310*/  MOV R0, UR4 ;  /* 0x0000000400007c02 */ /* 0x000fc80008000f00 */
[----:B------:R-:W-:-:S13]  /*1320*/  ISETP.NE.AND P0, PT, R0, 0x3, PT ;  /* 0x000000030000780c */ /* 0x000fda0003f05270 */
[----:B------:R-:W-:Y:S05]  /*1330*/  @!P0 BRA `(.L_x_14) ;  /* 0x0000000000048947 */ /* 0x000fea0003800000 */
[----:B------:R-:W-:Y:S01]  /*1340*/  BPT.TRAP 0x1 ;  /* 0x000000040000795c */ /* 0x000fe20000300000 */
.L_x_14:
[----:B-1----:R-:W-:Y:S02]  /*1350*/  IMAD.U32 R3, RZ, RZ, UR39 ;  /* 0x00000027ff037e24 */ /* 0x002fe4000f8e00ff */
[----:B------:R-:W-:-:S03]  /*1360*/  IMAD.U32 R0, RZ, RZ, UR38 ;  /* 0x00000026ff007e24 */ /* 0x000fc6000f8e00ff */
[----:B------:R-:W-:Y:S02]  /*1370*/  LEA R3, R3, UR46, 0x3 ;  /* 0x0000002e03037c11 */ /* 0x000fe4000f8e18ff */
[----:B------:R-:W-:-:S04]  /*1380*/  SHF.L.U32 R0, R0, 0x1f, RZ ;  /* 0x0000001f00007819 */ /* 0x000fc800000006ff */
[----:B------:R0:W1:Y:S01]  /*1390*/  SYNCS.PHASECHK.TRANS64.TRYWAIT P1, [R3+URZ], R0 ;  /* 0x00000000030075a7 */ /* 0x000062000802017f */
[----:B------:R-:W-:Y:S05]  /*13a0*/  @!P0 BRA `(.L_x_15) ;  /* 0x0000000000048947 */ /* 0x000fea0003800000 */
[----:B------:R-:W-:Y:S01]  /*13b0*/  BPT.TRAP 0x1 ;  /* 0x000000040000795c */ /* 0x000fe20000300000 */
.L_x_15:
[----:B-1----:R-:W-:Y:S05]  /*13c0*/  @P1 BRA `(.L_x_16) ;  /* 0x0000000000081947 */ /* 0x002fea0003800000 */
[----:B------:R-:W1:Y:S02]  /*13d0*/  SYNCS.PHASECHK.TRANS64.TRYWAIT P1, [R3+URZ], R0 ;  /* 0x00000000030075a7 */ /* 0x000e64000802017f */
[----:B-1----:R-:W-:Y:S05]  /*13e0*/  @!P1 BRA `(.L_x_17) ;  /* 0x0000019800609947 */ /* 0x002fea0003800000 */
.L_x_16:
[----:B------:R-:W-:-:S04]  /*13f0*/  UISETP.LT.AND UP0, UPT, UR44, 0x1, UPT ;  /* 0x000000012c00788c */ /* 0x000fc8000bf01270 */
[----:B------:R-:W-:-:S04]  /*1400*/  USEL UR4, UR44, 0x1, UP0 ;  /* 0x000000012c047887 */ /* 0x000fc80008000000 */
[----:B------:R-:W-:-:S06]  /*1410*/  UIADD3 UR4, UR44, -UR4, URZ ;  /* 0x800000042c047290 */ /* 0x000fcc000fffe03f */
[----:B01----:R-:W-:Y:S02]  /*1420*/  IMAD.U32 R0, RZ, RZ, UR4 ;  /* 0x00000004ff007e24 */ /* 0x003fe4000f8e00ff */
[----:B------:R-:W-:Y:S01]  /*1430*/  IMAD.U32 R3, RZ, RZ, UR4 ;  /* 0x00000004ff037e24 */ /* 0x000fe2000f8e00ff */
[----:B------:R-:W-:Y:S05]  /*1440*/  WARPSYNC.ALL ;  /* 0x0000000000007948 */ /* 0x000fea0003800000 */
[----:B------:R-:W-:Y:S01]  /*1450*/  ISETP.GE.AND P1, PT, R0, 0x1, PT ;  /* 0x000000010000780c */ /* 0x000fe20003f26270 */
[----:B------:R-:W-:Y:S01]  /*1460*/  UIADD3 UR46, UR46, 0x18100, URZ ;  /* 0x000181002e2e7890 */ /* 0x000fe2000fffe03f */
[----:B------:R-:W-:Y:S01]  /*1470*/  WARPGROUP.ARRIVE ;  /* 0x00000000000079c5 */ /* 0x000fe20000000000 */
[----:B------:R-:W-:Y:S01]  /*1480*/  ULOP3.LUT UR4, UR47, 0x10000, URZ, 0xfc, !UPT ;  /* 0x000100002f047892 */ /* 0x000fe2000f8efc3f */
[----:B------:R-:W-:Y:S01]  /*1490*/  STL [R1+0x2c8], R17 ;  /* 0x0002c81101007387 */ /* 0x000fe20000100800 */
[----:B------:R-:W-:-:S02]  /*14a0*/  USHF.R.U32.HI UR46, URZ, 0x4, UR46 ;  /* 0x000000043f2e7899 */ /* 0x000fc4000801162e */
[----:B------:R-:W-:Y:S01]  /*14b0*/  ULEA UR6, UR39, UR4, 0xb ;  /* 0x0000000427067291 */ /* 0x000fe2000f8e583f */
[----:B-----5:R-:W-:Y:S01]  /*14c0*/  STL [R1+0x2c4], R16 ;  /* 0x0002c41001007387 */ /* 0x020fe20000100800 */
[----:B------:R-:W-:Y:S01]  /*14d0*/  ULOP3.LUT UR5, UR46, 0x3fff, URZ, 0xc0, !UPT ;  /* 0x00003fff2e057892 */ /* 0x000fe2000f8ec03f */
[----:B------:R-:W-:Y:S01]  /*14e0*/  UMOV UR9, 0x40000040 ;  /* 0x4000004000097882 */ /* 0x000fe20000000000 */
[----:B------:R-:W-:Y:S02]  /*14f0*/  UMOV UR11, 0x40000040 ;  /* 0x40000040000b7882 */ /* 0x000fe40000000000 */
[----:B------:R-:W-:Y:S01]  /*1500*/  ULOP3.LUT UR5, UR5, 0x10000, URZ, 0xfc, !UPT ;  /* 0x0001000005057892 */ /* 0x000fe2000f8efc3f */
[----:B------:R0:W-:Y:S01]  /*1510*/  STL [R1+0x2c0], R3 ;  /* 0x0002c00301007387 */ /* 0x0001e20000100800 */
[----:B------:R-:W-:Y:S02]  /*1520*/  UMOV UR8, UR6 ;  /* 0x0000000600087c82 */ /* 0x000fe40008000000 */
[----:B------:R-:W-:Y:S01]  /*1530*/  ULEA UR7, UR39, UR5, 0xb ;  /* 0x0000000527077291 */ /* 0x000fe2000f8e583f */
[----:B------:R1:W-:Y:S06]  /*1540*/  STL [R1+0x2bc], R2 ;  /* 0x0002bc0201007387 */ /* 0x0003ec0000100800 */
[----:B------:R-:W-:-:S02]  /*1550*/  UMOV UR10, UR7 ;  /* 0x00000007000a7c82 */ /* 0x000fc40008000000 */
[----:B------:R-:W-:Y:S01]  /*1560*/  HGMMA.64x256x8.F32.TF32 R24, gdesc[UR8], RZ, !UPT, gsb0 ;  /* 0x07e00000081879f0 */ /* 0x000fe2000c0028ff */
[----:B------:R-:W-:Y:S01]  /*1570*/  UIADD3 UR8, UR6, 0x400, URZ ;  /* 0x0000040006087890 */ /* 0x000fe2000fffe03f */
[----:B------:R-:W-:Y:S01]  /*1580*/  UMOV UR9, 0x40000040 ;  /* 0x4000004000097882 */ /* 0x000fe20000000000 */
[----:B------:R-:W-:Y:S02]  /*1590*/  WARPGROUP.DEPBAR.LE gsb0, 0x0 ;  /* 0x00008000000079c5 */ /* 0x000fe40000010000 */
[----:B------:R-:W-:Y:S01]  /*15a0*/  STL.64 [R1], R24 ;  /* 0x0000001801007387 */ /* 0x000fe20000100a00 */
[----:B------:R-:W-:Y:S01]  /*15b0*/  IMAD.MOV.U32 R235, RZ, RZ, R46 ;  /* 0x000000ffffeb7224 */ /* 0x000fe200078e002e */
[----:B------:R-:W-:Y:S01]  /*15c0*/  MOV R228, R53 ;  /* 0x0000003500e47202 */ /* 0x000fe20000000f00 */
[----:B------:R-:W-:Y:S01]  /*15d0*/  IMAD.MOV.U32 R234, RZ, RZ, R47 ;  /* 0x000000ffffea7224 */ /* 0x000fe200078e002f */
[----:B------:R-:W-:Y:S01]  /*15e0*/  STL.64 [R1+0x8], R26 ;  /* 0x0000081a01007387 */ /* 0x000fe20000100a00 */
        /* <DEDUP_REMOVED lines=29> */
[----:B0-----:R-:W-:Y:S01]  /*17c0*/  MOV R3, R149 ;  /* 0x0000009500037202 */ /* 0x001fe20000000f00 */
[----:B------:R-:W-:Y:S01]  /*17d0*/  IMAD.MOV.U32 R217, RZ, RZ, R64 ;  /* 0x000000ffffd97224 */ /* 0x000fe200078e0040 */
[----:B------:R-:W-:Y:S01]  /*17e0*/  STL.64 [R1+0x48], R42 ;  /* 0x0000482a01007387 */ /* 0x000fe20000100a00 */
[----:B------:R-:W-:-:S02]  /*17f0*/  IMAD.MOV.U32 R215, RZ, RZ, R66 ;  /* 0x000000ffffd77224 */ /* 0x000fc400078e0042 */
[----:B------:R-:W-:Y:S01]  /*1800*/  IMAD.MOV.U32 R214, RZ, RZ, R67 ;  /* 0x000000ffffd67224 */ /* 0x000fe200078e0043 */
[----:B------:R0:W-:Y:S01]  /*1810*/  STL.64 [R1+0x50], R44 ;  /* 0x0000502c01007387 */ /* 0x0001e20000100a00 */
[----:B------:R-:W-:Y:S02]  /*1820*/  IMAD.MOV.U32 R152, RZ, RZ, R68 ;  /* 0x000000ffff987224 */ /* 0x000fe400078e0044 */
[----:B------:R-:W-:Y:S01]  /*1830*/  IMAD.MOV.U32 R153, RZ, RZ, R69 ;  /* 0x000000ffff997224 */ /* 0x000fe200078e0045 */
[----:B------:R-:W-:Y:S01]  /*1840*/  STL [R1+0x580], R162 ;  /* 0x000580a201007387 */ /* 0x000fe20000100800 */
[----:B------:R-:W-:Y:S02]  /*1850*/  IMAD.MOV.U32 R154, RZ, RZ, R70 ;  /* 0x000000ffff9a7224 */ /* 0x000fe400078e0046 */
[----:B------:R-:W-:Y:S02]  /*1860*/  IMAD.MOV.U32 R155, RZ, RZ, R71 ;  /* 0x000000ffff9b7224 */ /* 0x000fe400078e0047 */
[----:B------:R-:W-:-:S02]  /*1870*/  IMAD.MOV.U32 R156, RZ, RZ, R72 ;  /* 0x000000ffff9c7224 */ /* 0x000fc400078e0048 */
[----:B------:R-:W-:Y:S02]  /*1880*/  IMAD.MOV.U32 R157, RZ, RZ, R73 ;  /* 0x000000ffff9d7224 */ /* 0x000fe400078e0049 */
[----:B------:R-:W-:Y:S02]  /*1890*/  IMAD.MOV.U32 R158, RZ, RZ, R74 ;  /* 0x000000ffff9e7224 */ /* 0x000fe400078e004a */
[----:B------:R-:W-:Y:S02]  /*18a0*/  IMAD.MOV.U32 R159, RZ, RZ, R75 ;  /* 0x000000ffff9f7224 */ /* 0x000fe400078e004b */
        /* <DEDUP_REMOVED lines=65> */
[----:B--23--:R-:W-:Y:S02]  /*1cc0*/  IMAD.MOV.U32 R5, RZ, RZ, R147 ;  /* 0x000000ffff057224 */ /* 0x00cfe400078e0093 */
[----:B------:R-:W-:Y:S02]  /*1cd0*/  IMAD.MOV.U32 R4, RZ, RZ, R148 ;  /* 0x000000ffff047224 */ /* 0x000fe400078e0094 */
[----:B-1----:R-:W-:Y:S02]  /*1ce0*/  IMAD.MOV.U32 R2, RZ, RZ, R150 ;  /* 0x000000ffff027224 */ /* 0x002fe400078e0096 */
[----:B------:R-:W-:-:S02]  /*1cf0*/  IMAD.MOV.U32 R0, RZ, RZ, R151 ;  /* 0x000000ffff007224 */ /* 0x000fc400078e0097 */
[----:B0-----:R-:W-:-:S06]  /*1d00*/  WARPGROUP.ARRIVE ;  /* 0x00000000000079c5 */ /* 0x001fcc0000000000 */
[----:B------:R-:W-:Y:S03]  /*1d10*/  HGMMA.64x256x8.F32.TF32 R24, gdesc[UR8], RZ, !UPT, gsb0 ;  /* 0x07e00000081879f0 */ /* 0x000fe6000c0028ff */
[----:B------:R-:W-:Y:S02]  /*1d20*/  WARPGROUP.DEPBAR.LE gsb0, 0x0 ;  /* 0x00008000000079c5 */ /* 0x000fe40000010000 */
[----:B------:R-:W-:Y:S04]  /*1d30*/  STL.64 [R1+0x578], R150 ;  /* 0x0005789601007387 */ /* 0x000fe80000100a00 */
        /* <DEDUP_REMOVED lines=20> */
[----:B------:R0:W-:Y:S04]  /*1e80*/  STL.64 [R1+0x4d0], R108 ;  /* 0x0004d06c01007387 */ /* 0x0001e80000100a00 */
[----:B0-----:R-:W2:Y:S04]  /*1e90*/  LDL.LU R108, [R1] ;  /* 0x00000000016c7983 */ /* 0x001ea80000300800 */
[----:B------:R-:W2:Y:S04]  /*1ea0*/  LDL.LU R109, [R1+0x4] ;  /* 0x00000400016d7983 */ /* 0x000ea80000300800 */
        /* <DEDUP_REMOVED lines=19> */
[----:B------:R-:W2:Y:S01]  /*1fe0*/  LDL.LU R129, [R1+0x54] ;  /* 0x0000540001817983 */ /* 0x000ea20000300800 */
[----:B------:R-:W-:Y:S01]  /*1ff0*/  IMAD.MOV.U32 R130, RZ, RZ, R235 ;  /* 0x000000ffff827224 */ /* 0x000fe200078e00eb */
[----:B------:R-:W-:Y:S01]  /*2000*/  MOV R139, R226 ;  /* 0x000000e2008b7202 */ /* 0x000fe20000000f00 */
[----:B------:R-:W-:Y:S01]  /*2010*/  IMAD.MOV.U32 R131, RZ, RZ, R234 ;  /* 0x000000ffff837224 */ /* 0x000fe200078e00ea */
[----:B------:R-:W-:Y:S01]  /*2020*/  MOV R151, R214 ;  /* 0x000000d600977202 */ /* 0x000fe20000000f00 */
[----:B------:R-:W-:Y:S01]  /*2030*/  IMAD.MOV.U32 R132, RZ, RZ, R233 ;  /* 0x000000ffff847224 */ /* 0x000fe200078e00e9 */
[----:B------:R-:W-:Y:S01]  /*2040*/  MOV R235, R0 ;  /* 0x0000000000eb7202 */ /* 0x000fe20000000f00 */
[----:B------:R-:W-:Y:S01]  /*2050*/  IMAD.MOV.U32 R133, RZ, RZ, R232 ;  /* 0x000000ffff857224 */ /* 0x000fe200078e00e8 */
[----:B------:R-:W-:Y:S01]  /*2060*/  UIADD3 UR8, UR6, 0x2, URZ ;  /* 0x0000000206087890 */ /* 0x000fe2000fffe03f */
[----:B------:R-:W-:Y:S01]  /*2070*/  IMAD.MOV.U32 R134, RZ, RZ, R231 ;  /* 0x000000ffff867224 */ /* 0x000fe200078e00e7 */
[----:B------:R-:W-:Y:S01]  /*2080*/  UIADD3 UR10, UR7, 0x2, URZ ;  /* 0x00000002070a7890 */ /* 0x000fe2000fffe03f */
[----:B------:R-:W-:Y:S01]  /*2090*/  IMAD.MOV.U32 R135, RZ, RZ, R230 ;  /* 0x000000ffff877224 */ /* 0x000fe200078e00e6 */
[----:B------:R-:W-:Y:S01]  /*20a0*/  UMOV UR9, 0x40000040 ;  /* 0x4000004000097882 */ /* 0x000fe20000000000 */
[----:B------:R-:W-:Y:S01]  /*20b0*/  IMAD.MOV.U32 R136, RZ, RZ, R229 ;  /* 0x000000ffff887224 */ /* 0x000fe200078e00e5 */
[----:B------:R-:W-:Y:S01]  /*20c0*/  UMOV UR11, 0x40000040 ;  /* 0x40000040000b7882 */ /* 0x000fe20000000000 */
[----:B------:R-:W-:-:S02]  /*20d0*/  IMAD.MOV.U32 R137, RZ, RZ, R228 ;  /* 0x000000ffff897224 */ /* 0x000fc400078e00e4 */
[----:B------:R-:W-:Y:S02]  /*20e0*/  IMAD.MOV.U32 R138, RZ, RZ, R227 ;  /* 0x000000ffff8a7224 */ /* 0x000fe400078e00e3 */
[----:B------:R-:W-:Y:S02]  /*20f0*/  IMAD.MOV.U32 R140, RZ, RZ, R225 ;  /* 0x000000ffff8c7224 */ /* 0x000fe400078e00e1 */
[----:B------:R-:W-:Y:S02]  /*2100*/  IMAD.MOV.U32 R141, RZ, RZ, R224 ;  /* 0x000000ffff8d7224 */ /* 0x000fe400078e00e0 */
[----:B------:R-:W-:Y:S01]  /*2110*/  IMAD.MOV.U32 R142, RZ, RZ, R223 ;  /* 0x000000ffff8e7224 */ /* 0x000fe200078e00df */
[----:B------:R-:W-:Y:S01]  /*2120*/  MOV R223, R13 ;  /* 0x0000000d00df7202 */ /* 0x000fe20000000f00 */
        /* <DEDUP_REMOVED lines=29> */
[----:B------:R-:W-:-:S06]  /*2300*/  IMAD.MOV.U32 R234, RZ, RZ, R2 ;  /* 0x000000ffffea7224 */ /* 0x000fcc00078e0002 */
[----:B--2---:R-:W-:-:S06]  /*2310*/  WARPGROUP.ARRIVE ;  /* 0x00000000000079c5 */ /* 0x004fcc0000000000 */
[----:B------:R-:W-:Y:S03]  /*2320*/  HGMMA.64x256x8.F32.TF32 R108, gdesc[UR8], R108, gsb0 ;  /* 0x07e00000086c79f0 */ /* 0x000fe6000800286c */
[----:B------:R-:W-:Y:S02]  /*2330*/  WARPGROUP.DEPBAR.LE gsb0, 0x0 ;  /* 0x00008000000079c5 */ /* 0x000fe40000010000 */
[----:B------:R-:W-:Y:S04]  /*2340*/  STL.64 [R1], R108 ;  /* 0x0000006c01007387 */ /* 0x000fe80000100a00 */
        /* <DEDUP_REMOVED lines=63> */
[----:B0-----:R-:W2:Y:S04]  /*2740*/  LDL.LU R162, [R1+0x580] ;  /* 0x0005800001a27983 */ /* 0x001ea80000300800 */
[----:B------:R-:W3:Y:S04]  /*2750*/  LDL.LU.64 R150, [R1+0x578] ;  /* 0x0005780001967983 */ /* 0x000ee80000300a00 */
        /* <DEDUP_REMOVED lines=20> */
[----:B------:R-:W3:Y:S01]  /*28a0*/  LDL.LU.64 R108, [R1+0x4d0] ;  /* 0x0004d000016c7983 */ /* 0x000ee20000300a00 */
[----:B------:R-:W-:Y:S01]  /*28b0*/  UIADD3 UR8, UR6, 0x402, URZ ;  /* 0x0000040206087890 */ /* 0x000fe2000fffe03f */
[----:B------:R-:W-:Y:S01]  /*28c0*/  UMOV UR9, 0x40000040 ;  /* 0x4000004000097882 */ /* 0x000fe20000000000 */
[----:B---3--:R-:W-:-:S07]  /*28d0*/  WARPGROUP.ARRIVE ;  /* 0x00000000000079c5 */ /* 0x008fce0000000000 */
[----:B------:R-:W-:Y:S03]  /*28e0*/  HGMMA.64x256x8.F32.TF32 R24, gdesc[UR8], R24, gsb0 ;  /* 0x07e00000081879f0 */ /* 0x000fe60008002818 */
        /* <DEDUP_REMOVED lines=65> */
[----:B0-----:R-:W3:Y:S04]  /*2d00*/  LDL.LU.64 R24, [R1] ;  /* 0x0000000001187983 */ /* 0x001ee80000300a00 */
        /* <DEDUP_REMOVED lines=63> */
[----:B------:R-:W-:-:S02]  /*3100*/  UIADD3 UR8, UR6, 0x4, URZ ;  /* 0x0000000406087890 */ /* 0x000fc4000fffe03f */
[----:B------:R-:W-:Y:S01]  /*3110*/  UIADD3 UR10, UR7, 0x4, URZ ;  /* 0x00000004070a7890 */ /* 0x000fe2000fffe03f */
[----:B------:R-:W-:Y:S01]  /*3120*/  UMOV UR9, 0x40000040 ;  /* 0x4000004000097882 */ /* 0x000fe20000000000 */
[----:B------:R-:W-:Y:S01]  /*3130*/  UMOV UR11, 0x40000040 ;  /* 0x40000040000b7882 */ /* 0x000fe20000000000 */
[----:B---3--:R-:W-:-:S06]  /*3140*/  WARPGROUP.ARRIVE ;  /* 0x00000000000079c5 */ /* 0x008fcc0000000000 */
[----:B------:R-:W-:Y:S03]  /*3150*/  HGMMA.64x256x8.F32.TF32 R24, gdesc[UR8], R24, gsb0 ;  /* 0x07e00000081879f0 */ /* 0x000fe60008002818 */
        /* <DEDUP_REMOVED lines=34> */
[----:B------:R-:W-:-:S02]  /*3380*/  IMAD.MOV.U32 R21, RZ, RZ, R135 ;  /* 0x000000ffff157224 */ /* 0x000fc400078e0087 */
[----:B------:R-:W-:Y:S01]  /*3390*/  IMAD.MOV.U32 R216, RZ, RZ, R132 ;  /* 0x000000ffffd87224 */ /* 0x000fe200078e0084 */
[----:B------:R-:W-:Y:S01]  /*33a0*/  STL.64 [R1+0x48], R42 ;  /* 0x0000482a01007387 */ /* 0x000fe20000100a00 */
[----:B------:R-:W-:Y:S02]  /*33b0*/  IMAD.MOV.U32 R23, RZ, RZ, R133 ;  /* 0x000000ffff177224 */ /* 0x000fe400078e0085 */
[----:B------:R-:W-:Y:S01]  /*33c0*/  IMAD.MOV.U32 R214, RZ, RZ, R130 ;  /* 0x000000ffffd67224 */ /* 0x000fe200078e0082 */
[----:B------:R0:W-:Y:S01]  /*33d0*/  STL.64 [R1+0x50], R44 ;  /* 0x0000502c01007387 */ /* 0x0001e20000100a00 */
[----:B------:R-:W-:Y:S02]  /*33e0*/  IMAD.MOV.U32 R215, RZ, RZ, R131 ;  /* 0x000000ffffd77224 */ /* 0x000fe400078e0083 */
[----:B------:R-:W-:Y:S01]  /*33f0*/  IMAD.MOV.U32 R212, RZ, RZ, R128 ;  /* 0x000000ffffd47224 */ /* 0x000fe200078e0080 */
[----:B------:R-:W3:Y:S01]  /*3400*/  LDL.LU.64 R150, [R1+0x4c8] ;  /* 0x0004c80001967983 */ /* 0x000ee20000300a00 */
[----:B------:R-:W-:-:S02]  /*3410*/  IMAD.MOV.U32 R210, RZ, RZ, R126 ;  /* 0x000000ffffd27224 */ /* 0x000fc400078e007e */
[----:B------:R-:W-:Y:S01]  /*3420*/  IMAD.MOV.U32 R211, RZ, RZ, R127 ;  /* 0x000000ffffd37224 */ /* 0x000fe200078e007f */
[----:B------:R-:W3:Y:S01]  /*3430*/  LDL.LU.64 R148, [R1+0x4c0] ;  /* 0x0004c00001947983 */ /* 0x000ee20000300a00 */
[----:B------:R-:W-:Y:S02]  /*3440*/  IMAD.MOV.U32 R208, RZ, RZ, R124 ;  /* 0x000000ffffd07224 */ /* 0x000fe400078e007c */
[----:B------:R-:W-:Y:S01]  /*3450*/  IMAD.MOV.U32 R209, RZ, RZ, R125 ;  /* 0x000000ffffd17224 */ /* 0x000fe200078e007d */
[----:B------:R-:W3:Y:S01]  /*3460*/  LDL.LU.64 R146, [R1+0x4b8] ;  /* 0x0004b80001927983 */ /* 0x000ee20000300a00 */
        /* <DEDUP_REMOVED lines=122> */
[----:B0-----:R-:W3:Y:S04]  /*3c10*/  LDL.LU.64 R44, [R1+0x320] ;  /* 0x00032000012c7983 */ /* 0x001ee80000300a00 */
        /* <DEDUP_REMOVED lines=11> */
[----:B------:R-:W-:-:S02]  /*3cd0*/  UMOV UR9, 0x40000040 ;  /* 0x4000004000097882 */ /* 0x000fc40000000000 */
[----:B--2---:R-:W-:Y:S01]  /*3ce0*/  STL [R1+0x2b8], R162 ;  /* 0x0002b8a201007387 */ /* 0x004fe20000100800 */
[----:B---3--:R-:W-:-:S06]  /*3cf0*/  WARPGROUP.ARRIVE ;  /* 0x00000000000079c5 */ /* 0x008fcc0000000000 */
        /* <DEDUP_REMOVED lines=50> */
[----:B------:R-:W-:-:S02]  /*4020*/  IMAD.MOV.U32 R136, RZ, RZ, R233 ;  /* 0x000000ffff887224 */ /* 0x000fc400078e00e9 */
[----:B------:R-:W-:Y:S02]  /*4030*/  IMAD.MOV.U32 R137, RZ, RZ, R232 ;  /* 0x000000ffff897224 */ /* 0x000fe400078e00e8 */
[----:B------:R-:W-:Y:S01]  /*4040*/  IMAD.MOV.U32 R138, RZ, RZ, R231 ;  /* 0x000000ffff8a7224 */ /* 0x000fe200078e00e7 */
[----:B------:R-:W-:Y:S01]  /*4050*/  MOV R231, R7 ;  /* 0x0000000700e77202 */ /* 0x000fe20000000f00 */
        /* <DEDUP_REMOVED lines=10> */
[----:B------:R-:W-:Y:S01]  /*4100*/  IMAD.MOV.U32 R150, RZ, RZ, R219 ;  /* 0x000000ffff967224 */ /* 0x000fe200078e00db */
[----:B------:R-:W-:Y:S01]  /*4110*/  MOV R219, R21 ;  /* 0x0000001500db7202 */ /* 0x000fe20000000f00 */
[----:B------:R-:W-:Y:S02]  /*4120*/  IMAD.MOV.U32 R151, RZ, RZ, R218 ;  /* 0x000000ffff977224 */ /* 0x000fe400078e00da */
[----:B------:R-:W-:Y:S02]  /*4130*/  IMAD.MOV.U32 R162, RZ, RZ, R217 ;  /* 0x000000ffffa27224 */ /* 0x000fe400078e00d9 */
[----:B------:R-:W-:Y:S02]  /*4140*/  IMAD.MOV.U32 R130, RZ, RZ, R17 ;  /* 0x000000ffff827224 */ /* 0x000fe400078e0011 */
        /* <DEDUP_REMOVED lines=8> */
[----:B------:R-:W-:Y:S01]  /*41d0*/  IMAD.MOV.U32 R220, RZ, RZ, R20 ;  /* 0x000000ffffdc7224 */ /* 0x000fe200078e0014 */
[----:B------:R0:W5:Y:S01]  /*41e0*/  LDL.LU R17, [R1+0x2c8] ;  /* 0x0002c80001117983 */ /* 0x0001620000300800 */
[----:B------:R-:W-:-:S02]  /*41f0*/  IMAD.MOV.U32 R221, RZ, RZ, R19 ;  /* 0x000000ffffdd7224 */ /* 0x000fc400078e0013 */
[----:B------:R-:W-:Y:S01]  /*4200*/  IMAD.MOV.U32 R222, RZ, RZ, R18 ;  /* 0x000000ffffde7224 */ /* 0x000fe200078e0012 */
[----:B------:R0:W5:Y:S01]  /*4210*/  LDL.LU R16, [R1+0x2c4] ;  /* 0x0002c40001107983 */ /* 0x0001620000300800 */
[----:B------:R-:W-:Y:S02]  /*4220*/  IMAD.MOV.U32 R223, RZ, RZ, R15 ;  /* 0x000000ffffdf7224 */ /* 0x000fe400078e000f */
[----:B------:R-:W-:Y:S01]  /*4230*/  IMAD.MOV.U32 R224, RZ, RZ, R14 ;  /* 0x000000ffffe07224 */ /* 0x000fe200078e000e */
[----:B------:R0:W5:Y:S01]  /*4240*/  LDL.LU R3, [R1+0x2c0] ;  /* 0x0002c00001037983 */ /* 0x0001620000300800 */
[----:B------:R-:W-:Y:S02]  /*4250*/  IMAD.MOV.U32 R225, RZ, RZ, R13 ;  /* 0x000000ffffe17224 */ /* 0x000fe400078e000d */
[----:B------:R-:W-:Y:S01]  /*4260*/  IMAD.MOV.U32 R226, RZ, RZ, R12 ;  /* 0x000000ffffe27224 */ /* 0x000fe200078e000c */
[----:B------:R0:W5:Y:S01]  /*4270*/  LDL.LU R2, [R1+0x2bc] ;  /* 0x0002bc0001027983 */ /* 0x0001620000300800 */
[----:B------:R-:W-:-:S02]  /*4280*/  IMAD.MOV.U32 R227, RZ, RZ, R11 ;  /* 0x000000ffffe37224 */ /* 0x000fc400078e000b */
[----:B------:R-:W-:Y:S02]  /*4290*/  IMAD.MOV.U32 R228, RZ, RZ, R10 ;  /* 0x000000ffffe47224 */ /* 0x000fe400078e000a */
[----:B------:R-:W-:Y:S02]  /*42a0*/  IMAD.MOV.U32 R229, RZ, RZ, R9 ;  /* 0x000000ffffe57224 */ /* 0x000fe400078e0009 */
[----:B------:R-:W-:Y:S02]  /*42b0*/  IMAD.MOV.U32 R230, RZ, RZ, R8 ;  /* 0x000000ffffe67224 */ /* 0x000fe400078e0008 */
[----:B------:R-:W-:Y:S02]  /*42c0*/  IMAD.MOV.U32 R232, RZ, RZ, R6 ;  /* 0x000000ffffe87224 */ /* 0x000fe400078e0006 */
[----:B------:R-:W-:Y:S02]  /*42d0*/  IMAD.MOV.U32 R233, RZ, RZ, R5 ;  /* 0x000000ffffe97224 */ /* 0x000fe400078e0005 */
[----:B------:R-:W-:-:S02]  /*42e0*/  IMAD.MOV.U32 R234, RZ, RZ, R4 ;  /* 0x000000ffffea7224 */ /* 0x000fc400078e0004 */
        /* <DEDUP_REMOVED lines=68> */
[----:B-1----:R0:W5:Y:S04]  /*4730*/  LDL.LU R162, [R1+0x2b8] ;  /* 0x0002b80001a27983 */ /* 0x0021680000300800 */
[----:B------:R-:W2:Y:S04]  /*4740*/  LDL.LU.64 R150, [R1+0x2b0] ;  /* 0x0002b00001967983 */ /* 0x000ea80000300a00 */
        /* <DEDUP_REMOVED lines=20> */
[----:B------:R-:W2:Y:S01]  /*4890*/  LDL.LU.64 R108, [R1+0x208] ;  /* 0x00020800016c7983 */ /* 0x000ea20000300a00 */
[----:B------:R-:W-:Y:S01]  /*48a0*/  UIADD3 UR8, UR6, 0x406, URZ ;  /* 0x0000040606087890 */ /* 0x000fe2000fffe03f */
[----:B------:R-:W-:Y:S01]  /*48b0*/  UMOV UR9, 0x40000040 ;  /* 0x4000004000097882 */ /* 0x000fe20000000000 */
[----:B--2---:R-:W-:-:S07]  /*48c0*/  WARPGROUP.ARRIVE ;  /* 0x00000000000079c5 */ /* 0x004fce0000000000 */
[----:B------:R-:W-:Y:S03]  /*48d0*/  HGMMA.64x256x8.F32.TF32 R24, gdesc[UR8], R24, gsb0 ;  /* 0x07e00000081879f0 */ /* 0x000fe60008002818 */
[----:B------:R-:W-:Y:S02]  /*48e0*/  WARPGROUP.DEPBAR.LE gsb0, 0x0 ;  /* 0x00008000000079c5 */ /* 0x000fe40000010000 */
[----:B0-----:R-:W-:Y:S05]  /*48f0*/  @!P1 BRA `(.L_x_18) ;  /* 0x0000004000b89947 */ /* 0x001fea0003800000 */
[----:B------:R-:W-:-:S04]  /*4900*/  UIADD3 UR6, UR39, 0x1, URZ ;  /* 0x0000000127067890 */ /* 0x000fc8000fffe03f */
[----:B------:R-:W-:-:S04]  /*4910*/  UISETP.NE.AND UP0, UPT, UR6, 0x3, UPT ;  /* 0x000000030600788c */ /* 0x000fc8000bf05270 */
[----:B------:R-:W-:Y:S02]  /*4920*/  USEL UR7, URZ, 0x1, UP0 ;  /* 0x000000013f077887 */ /* 0x000fe40008000000 */
[----:B------:R-:W-:Y:S02]  /*4930*/  USEL UR6, UR6, URZ, UP0 ;  /* 0x0000003f06067287 */ /* 0x000fe40008000000 */
[----:B------:R-:W-:-:S06]  /*4940*/  ULOP3.LUT UR7, UR38, UR7, URZ, 0x3c, !UPT ;  /* 0x0000000726077292 */ /* 0x000fcc000f8e3c3f */
[----:B------:R-:W-:Y:S01]  /*4950*/  IMAD.U32 R0, RZ, RZ, UR7 ;  /* 0x00000007ff007e24 */ /* 0x000fe2000f8e00ff */
[----:B------:R-:W-:-:S06]  /*4960*/  UMOV UR7, UR39 ;  /* 0x0000002700077c82 */ /* 0x000fcc0008000000 */
.L_x_25:
[----:B------:R-:W-:Y:S05]  /*4970*/  @!P0 BRA `(.L_x_19) ;  /* 0x0000000000048947 */ /* 0x000fea0003800000 */
[----:B------:R-:W-:Y:S01]  /*4980*/  BPT.TRAP 0x1 ;  /* 0x000000040000795c */ /* 0x000fe20000300000 */
.L_x_19:
[----:B------:R-:W0:Y:S01]  /*4990*/  S2UR UR8, SR_CgaCtaId ;  /* 0x00000000000879c3 */ /* 0x000e220000008800 */
[----:B------:R-:W-:Y:S01]  /*49a0*/  UMOV UR12, 0x400 ;  /* 0x00000400000c7882 */ /* 0x000fe20000000000 */
[----:B------:R-:W-:Y:S01]  /*49b0*/  SHF.L.U32 R4, R0, 0x1f, RZ ;  /* 0x0000001f00047819 */ /* 0x000fe200000006ff */
[----:B0-----:R-:W-:-:S04]  /*49c0*/  ULEA UR12, UR8, UR12, 0x18 ;  /* 0x0000000c080c7291 */ /* 0x001fc8000f8ec03f */
[----:B------:R-:W-:-:S09]  /*49d0*/  ULEA UR8, UR6, UR12, 0x3 ;  /* 0x0000000c06087291 */ /* 0x000fd2000f8e183f */
[----:B------:R0:W1:Y:S01]  /*49e0*/  SYNCS.PHASECHK.TRANS64.TRYWAIT P1, [UR8], R4 ;  /* 0x00000004ff0075a7 */ /* 0x0000620008020148 */
[----:B------:R-:W-:Y:S05]  /*49f0*/  @!P0 BRA `(.L_x_20) ;  /* 0x0000000000048947 */ /* 0x000fea0003800000 */
[----:B------:R-:W-:Y:S01]  /*4a00*/  BPT.TRAP 0x1 ;  /* 0x000000040000795c */ /* 0x000fe20000300000 */
.L_x_20:
[----:B-1----:R-:W-:Y:S05]  /*4a10*/  @P1 BRA `(.L_x_21) ;  /* 0x0000000000081947 */ /* 0x002fea0003800000 */
[----:B------:R-:W1:Y:S02]  /*4a20*/  SYNCS.PHASECHK.TRANS64.TRYWAIT P1, [UR8], R4 ;  /* 0x00000004ff0075a7 */ /* 0x000e640008020148 */
[----:B-1----:R-:W-:Y:S05]  /*4a30*/  @!P1 BRA `(.L_x_22) ;  /* 0x0000016000e09947 */ /* 0x002fea0003800000 */
.L_x_21:
        /* <DEDUP_REMOVED lines=64> */
[----:B--2---:R-:W2:Y:S04]  /*4e40*/  LDL.LU.64 R24, [R1] ;  /* 0x0000000001187983 */ /* 0x004ea80000300a00 */
        /* <DEDUP_REMOVED lines=63> */
[----:B------:R-:W-:-:S02]  /*5240*/  ULEA UR13, UR6, UR4, 0xb ;  /* 0x00000004060d7291 */ /* 0x000fc4000f8e583f */
[----:B------:R-:W-:Y:S01]  /*5250*/  ULEA UR14, UR6, UR5, 0xb ;  /* 0x00000005060e7291 */ /* 0x000fe2000f8e583f */
[----:B-----5:R-:W-:Y:S01]  /*5260*/  STL [R1+0x2cc], R17 ;  /* 0x0002cc1101007387 */ /* 0x020fe20000100800 */
[----:B------:R-:W-:Y:S01]  /*5270*/  UMOV UR9, 0x40000040 ;  /* 0x4000004000097882 */ /* 0x000fe20000000000 */
[----:B------:R-:W-:Y:S02]  /*5280*/  UMOV UR11, 0x40000040 ;  /* 0x40000040000b7882 */ /* 0x000fe40000000000 */
[----:B------:R-:W-:Y:S01]  /*5290*/  UMOV UR8, UR13 ;  /* 0x0000000d00087c82 */ /* 0x000fe20008000000 */
[----:B------:R-:W-:Y:S01]  /*52a0*/  STL [R1+0x2c8], R16 ;  /* 0x0002c81001007387 */ /* 0x000fe20000100800 */
[----:B------:R-:W-:-:S03]  /*52b0*/  UMOV UR10, UR14 ;  /* 0x0000000e000a7c82 */ /* 0x000fc60008000000 */
[----:B------:R-:W-:Y:S04]  /*52c0*/  STL [R1+0x2c4], R3 ;  /* 0x0002c40301007387 */ /* 0x000fe80000100800 */
[----:B------:R3:W-:Y:S04]  /*52d0*/  STL [R1+0x2c0], R2 ;  /* 0x0002c00201007387 */ /* 0x0007e80000100800 */
[----:B------:R4:W-:Y:S01]  /*52e0*/  STL [R1+0x2bc], R0 ;  /* 0x0002bc0001007387 */ /* 0x0009e20000100800 */
[----:B--2---:R-:W-:-:S06]  /*52f0*/  WARPGROUP.ARRIVE ;  /* 0x00000000000079c5 */ /* 0x004fcc0000000000 */
[----:B------:R-:W-:Y:S03]  /*5300*/  HGMMA.64x256x8.F32.TF32 R24, gdesc[UR8], R24, gsb0 ;  /* 0x07e00000081879f0 */ /* 0x000fe60008002818 */
[----:B------:R-:W-:Y:S02]  /*5310*/  WARPGROUP.DEPBAR.LE gsb0, 0x0 ;  /* 0x00008000000079c5 */ /* 0x000fe40000010000 */
[----:B------:R-:W-:Y:S01]  /*5320*/  STL.64 [R1], R24 ;  /* 0x0000001801007387 */ /* 0x000fe20000100a00 */
[----:B---3--:R-:W-:Y:S01]  /*5330*/  IMAD.MOV.U32 R2, RZ, RZ, R150 ;  /* 0x000000ffff027224 */ /* 0x008fe200078e0096 */
[----:B------:R-:W-:Y:S01]  /*5340*/  MOV R10, R142 ;  /* 0x0000008e000a7202 */ /* 0x000fe20000000f00 */
[----:B----4-:R-:W-:Y:S01]  /*5350*/  IMAD.MOV.U32 R0, RZ, RZ, R151 ;  /* 0x000000ffff007224 */ /* 0x010fe200078e0097 */
[----:B------:R-:W-:Y:S01]  /*5360*/  STL.64 [R1+0x8], R26 ;  /* 0x0000081a01007387 */ /* 0x000fe20000100a00 */
[----:B01----:R-:W-:Y:S01]  /*5370*/  IMAD.MOV.U32 R4, RZ, RZ, R148 ;  /* 0x000000ffff047224 */ /* 0x003fe200078e0094 */
        /* <DEDUP_REMOVED lines=33> */
[----:B------:R0:W-:Y:S01]  /*5590*/  STL.64 [R1+0x50], R44 ;  /* 0x0000502c01007387 */ /* 0x0001e20000100a00 */
[----:B------:R-:W-:Y:S02]  /*55a0*/  IMAD.MOV.U32 R212, RZ, RZ, R128 ;  /* 0x000000ffffd47224 */ /* 0x000fe400078e0080 */
[----:B------:R-:W-:Y:S01]  /*55b0*/  IMAD.MOV.U32 R23, RZ, RZ, R129 ;  /* 0x000000ffff177224 */ /* 0x000fe200078e0081 */
[----:B------:R-:W2:Y:S01]  /*55c0*/  LDL.LU.64 R150, [R1+0x780] ;  /* 0x0007800001967983 */ /* 0x000ea20000300a00 */
[----:B------:R-:W-:Y:S02]  /*55d0*/  IMAD.MOV.U32 R210, RZ, RZ, R126 ;  /* 0x000000ffffd27224 */ /* 0x000fe400078e007e */
[----:B------:R-:W-:Y:S01]  /*55e0*/  IMAD.MOV.U32 R211, RZ, RZ, R127 ;  /* 0x000000ffffd37224 */ /* 0x000fe200078e007f */
[----:B------:R-:W2:Y:S01]  /*55f0*/  LDL.LU.64 R148, [R1+0x778] ;  /* 0x0007780001947983 */ /* 0x000ea20000300a00 */
[----:B------:R-:W-:-:S02]  /*5600*/  IMAD.MOV.U32 R208, RZ, RZ, R124 ;  /* 0x000000ffffd07224 */ /* 0x000fc400078e007c */
[----:B------:R-:W-:Y:S01]  /*5610*/  IMAD.MOV.U32 R209, RZ, RZ, R125 ;  /* 0x000000ffffd17224 */ /* 0x000fe200078e007d */
[----:B------:R-:W2:Y:S01]  /*5620*/  LDL.LU.64 R146, [R1+0x770] ;  /* 0x0007700001927983 */ /* 0x000ea20000300a00 */
        /* <DEDUP_REMOVED lines=105> */
[----:B------:R-:W-:-:S03]  /*5cc0*/  IMAD.MOV.U32 R234, RZ, RZ, R47 ;  /* 0x000000ffffea7224 */ /* 0x000fc600078e002f */
        /* <DEDUP_REMOVED lines=15> */
[----:B0-----:R-:W2:Y:S04]  /*5dc0*/  LDL.LU.64 R44, [R1+0x5d8] ;  /* 0x0005d800012c7983 */ /* 0x001ea80000300a00 */
        /* <DEDUP_REMOVED lines=11> */
[----:B------:R-:W-:-:S02]  /*5e80*/  UMOV UR9, 0x40000040 ;  /* 0x4000004000097882 */ /* 0x000fc40000000000 */
[----:B------:R-:W-:Y:S01]  /*5e90*/  STL [R1+0x580], R162 ;  /* 0x000580a201007387 */ /* 0x000fe20000100800 */
[----:B--2---:R-:W-:-:S06]  /*5ea0*/  WARPGROUP.ARRIVE ;  /* 0x00000000000079c5 */ /* 0x004fcc0000000000 */
        /* <DEDUP_REMOVED lines=92> */
[----:B------:R-:W-:Y:S02]  /*6470*/  UIADD3 UR8, UR13, 0x2, URZ ;  /* 0x000000020d087890 */ /* 0x000fe4000fffe03f */
[----:B------:R-:W-:Y:S01]  /*6480*/  UIADD3 UR10, UR14, 0x2, URZ ;  /* 0x000000020e0a7890 */ /* 0x000fe2000fffe03f */
[----:B------:R-:W-:Y:S01]  /*6490*/  UMOV UR9, 0x40000040 ;  /* 0x4000004000097882 */ /* 0x000fe20000000000 */
[----:B------:R-:W-:Y:S01]  /*64a0*/  UMOV UR11, 0x40000040 ;  /* 0x40000040000b7882 */ /* 0x000fe20000000000 */
        /* <DEDUP_REMOVED lines=236> */
[----:B------:R-:W-:Y:S01]  /*7370*/  STL.64 [R1+0x30], R36 ;  /* 0x0000302401007387 */ /* 0x000fe20000100a00 */
[----:B------:R-:W-:-:S03]  /*7380*/  IMAD.MOV.U32 R5, RZ, RZ, R150 ;  /* 0x000000ffff057224 */ /* 0x000fc600078e0096 */
[----:B------:R-:W-:Y:S01]  /*7390*/  STL.64 [R1+0x38], R38 ;  /* 0x0000382601007387 */ /* 0x000fe20000100a00 */
[----:B------:R-:W-:-:S03]  /*73a0*/  IMAD.MOV.U32 R4, RZ, RZ, R151 ;  /* 0x000000ffff047224 */ /* 0x000fc600078e0097 */
[----:B------:R-:W-:Y:S01]  /*73b0*/  STL.64 [R1+0x40], R40 ;  /* 0x0000402801007387 */ /* 0x000fe20000100a00 */
[----:B------:R-:W-:-:S03]  /*73c0*/  IMAD.MOV.U32 R7, RZ, RZ, R148 ;  /* 0x000000ffff077224 */ /* 0x000fc600078e0094 */
[----:B------:R-:W-:Y:S01]  /*73d0*/  STL.64 [R1+0x48], R42 ;  /* 0x0000482a01007387 */ /* 0x000fe20000100a00 */
[----:B------:R-:W-:-:S03]  /*73e0*/  IMAD.MOV.U32 R6, RZ, RZ, R149 ;  /* 0x000000ffff067224 */ /* 0x000fc600078e0095 */
[----:B------:R0:W-:Y:S01]  /*73f0*/  STL.64 [R1+0x50], R44 ;  /* 0x0000502c01007387 */ /* 0x0001e20000100a00 */
[----:B------:R-:W-:Y:S01]  /*7400*/  IMAD.MOV.U32 R9, RZ, RZ, R146 ;  /* 0x000000ffff097224 */ /* 0x000fe200078e0092 */
[----:B------:R-:W-:Y:S01]  /*7410*/  MOV R11, R144 ;  /* 0x00000090000b7202 */ /* 0x000fe20000000f00 */
[----:B------:R-:W-:Y:S01]  /*7420*/  IMAD.MOV.U32 R8, RZ, RZ, R147 ;  /* 0x000000ffff087224 */ /* 0x000fe200078e0093 */
[----:B------:R-:W3:Y:S01]  /*7430*/  LDL.LU.64 R150, [R1+0x4c8] ;  /* 0x0004c80001967983 */ /* 0x000ee20000300a00 */
[----:B------:R-:W-:-:S03]  /*7440*/  IMAD.MOV.U32 R10, RZ, RZ, R145 ;  /* 0x000000ffff0a7224 */ /* 0x000fc600078e0091 */
[----:B------:R-:W3:Y:S01]  /*7450*/  LDL.LU.64 R148, [R1+0x4c0] ;  /* 0x0004c00001947983 */ /* 0x000ee20000300a00 */
[----:B------:R-:W-:Y:S02]  /*7460*/  IMAD.MOV.U32 R13, RZ, RZ, R142 ;  /* 0x000000ffff0d7224 */ /* 0x000fe400078e008e */
        /* <DEDUP_REMOVED lines=251> */
[----:B------:R-:W-:Y:S01]  /*8420*/  IMAD.MOV.U32 R228, RZ, RZ, R11 ;  /* 0x000000ffffe47224 */ /* 0x000fe200078e000b */
[----:B------:R0:W5:Y:S01]  /*8430*/  LDL.LU R0, [R1+0x2bc] ;  /* 0x0002bc0001007983 */ /* 0x0001620000300800 */
        /* <DEDUP_REMOVED lines=102> */
[----:B------:R-:W-:Y:S01]  /*8aa0*/  BPT.TRAP 0x1 ;  /* 0x000000040000795c */ /* 0x000fe20000300000 */
.L_x_23:
[----:B------:R-:W-:Y:S02]  /*8ab0*/  UISETP.GT.U32.AND UP0, UPT, UR40, 0x1, UPT ;  /* 0x000000012800788c */ /* 0x000fe4000bf04070 */
[----:B------:R-:W-:-:S04]  /*8ac0*/  ULEA UR12, UR7, UR12, 0x3 ;  /* 0x0000000c070c7291 */ /* 0x000fc8000f8e183f */
[----:B------:R-:W-:Y:S01]  /*8ad0*/  UIADD3 UR12, UR12, 0x18, URZ ;  /* 0x000000180c0c7890 */ /* 0x000fe2000fffe03f */
[----:B------:R-:W-:-:S03]  /*8ae0*/  PLOP3.LUT P1, PT, PT, PT, UP0, 0x80, 0x0 ;  /* 0x000000000000781c */ /* 0x000fc60003f2f008 */
[----:B------:R-:W-:-:S09]  /*8af0*/  UPRMT UR12, URZ, 0x654, UR12 ;  /* 0x000006543f0c7896 */ /* 0x000fd2000800000c */
[----:B------:R-:W-:Y:S01]  /*8b00*/  SYNCS.ARRIVE.TRANS64.RED.A1T0 RZ, [UR12], RZ ;  /* 0x000000ffffff79a7 */ /* 0x000fe2000810040c */
[----:B------:R-:W-:Y:S05]  /*8b10*/  @P1 BRA `(.L_x_24) ;  /* 0x0000000000041947 */ /* 0x000fea0003800000 */
[----:B------:R-:W-:Y:S01]  /*8b20*/  BPT.TRAP 0x1 ;  /* 0x000000040000795c */ /* 0x000fe20000300000 */
.L_x_24:
[----:B------:R-:W-:Y:S01]  /*8b30*/  UIADD3 UR6, UR6, 0x1, URZ ;  /* 0x0000000106067890 */ /* 0x000fe2000fffe03f */
[C---:B-----5:R-:W-:Y:S01]  /*8b40*/  ISETP.GT.AND P1, PT, R3.reuse, 0x1, PT ;  /* 0x000000010300780c */ /* 0x060fe20003f24270 */
[----:B------:R-:W-:Y:S01]  /*8b50*/  UIADD3 UR7, UR7, 0x1, URZ ;  /* 0x0000000107077890 */ /* 0x000fe2000fffe03f */
[----:B------:R-:W-:Y:S01]  /*8b60*/  VIADD R3, R3, 0xffffffff ;  /* 0xffffffff03037836 */ /* 0x000fe20000000000 */
[----:B------:R-:W-:Y:S02]  /*8b70*/  UISETP.NE.AND UP0, UPT, UR6, 0x3, UPT ;  /* 0x000000030600788c */ /* 0x000fe4000bf05270 */
[----:B------:R-:W-:Y:S02]  /*8b80*/  UISETP.NE.AND UP1, UPT, UR7, 0x3, UPT ;  /* 0x000000030700788c */ /* 0x000fe4000bf25270 */
[----:B------:R-:W-:Y:S02]  /*8b90*/  USEL UR8, URZ, 0x1, UP0 ;  /* 0x000000013f087887 */ /* 0x000fe40008000000 */
[----:B------:R-:W-:-:S02]  /*8ba0*/  USEL UR6, UR6, URZ, UP0 ;  /* 0x0000003f06067287 */ /* 0x000fc40008000000 */
[----:B------:R-:W-:Y:S02]  /*8bb0*/  USEL UR7, UR7, URZ, UP1 ;  /* 0x0000003f07077287 */ /* 0x000fe40008800000 */
[----:B------:R-:W-:Y:S01]  /*8bc0*/  LOP3.LUT R0, R0, UR8, RZ, 0x3c, !PT ;  /* 0x0000000800007c12 */ /* 0x000fe2000f8e3cff */
[----:B------:R-:W-:Y:S09]  /*8bd0*/  @P1 BRA `(.L_x_25) ;  /* 0xffffffbc00641947 */ /* 0x000ff2000383ffff */
.L_x_18:
[----:B------:R-:W0:Y:S02]  /*8be0*/  LDC R0, c[0x0][0x28c] ;  /* 0x0000a300ff007b82 */ /* 0x000e240000000800 */
[----:B0-----:R-:W-:-:S13]  /*8bf0*/  ISETP.GE.AND P1, PT, R0, 0x1, PT ;  /* 0x000000010000780c */ /* 0x001fda0003f26270 */
[----:B------:R-:W-:Y:S05]  /*8c00*/  @!P1 BRA `(.L_x_26) ;  /* 0x00000000004c9947 */ /* 0x000fea0003800000 */
[----:B------:R-:W-:Y:S05]  /*8c10*/  @!P0 BRA `(.L_x_27) ;  /* 0x0000000000048947 */ /* 0x000fea0003800000 */
[----:B------:R-:W-:Y:S01]  /*8c20*/  BPT.TRAP 0x1 ;  /* 0x000000040000795c */ /* 0x000fe20000300000 */
.L_x_27:
[----:B------:R-:W0:Y:S01]  /*8c30*/  S2UR UR7, SR_CgaCtaId ;  /* 0x00000000000779c3 */ /* 0x000e220000008800 */
[----:B------:R-:W-:-:S04]  /*8c40*/  UISETP.LT.AND UP0, UPT, UR44, 0x1, UPT ;  /* 0x000000012c00788c */ /* 0x000fc8000bf01270 */
[----:B------:R-:W-:Y:S02]  /*8c50*/  USEL UR6, UR44, 0x1, UP0 ;  /* 0x000000012c067887 */ /* 0x000fe40008000000 */
[----:B------:R-:W-:Y:S02]  /*8c60*/  UISETP.GT.U32.AND UP0, UPT, UR40, 0x1, UPT ;  /* 0x000000012800788c */ /* 0x000fe4000bf04070 */
[----:B------:R-:W-:-:S04]  /*8c70*/  UIADD3 UR6, UR39, UR44, -UR6 ;  /* 0x0000002c27067290 */ /* 0x000fc8000fffe806 */
[----:B------:R-:W-:Y:S01]  /*8c80*/  UIMAD.WIDE.U32 UR4, UR6, -0x55555555, URZ ;  /* 0xaaaaaaab060478a5 */ /* 0x000fe2000f8e003f */
[----:B------:R-:W-:-:S03]  /*8c90*/  PLOP3.LUT P0, PT, PT, PT, UP0, 0x80, 0x0 ;  /* 0x000000000000781c */ /* 0x000fc60003f0f008 */
[----:B------:R-:W-:-:S03]  /*8ca0*/  USHF.R.U32.HI UR4, URZ, 0x1, UR5 ;  /* 0x000000013f047899 */ /* 0x000fc60008011605 */
[----:B------:R-:W-:Y:S01]  /*8cb0*/  UMOV UR5, 0x400 ;  /* 0x0000040000057882 */ /* 0x000fe20000000000 */
[----:B------:R-:W-:Y:S02]  /*8cc0*/  UIMAD UR6, UR4, -0x3, UR6 ;  /* 0xfffffffd040678a4 */ /* 0x000fe4000f8e0206 */
[----:B0-----:R-:W-:-:S04]  /*8cd0*/  ULEA UR5, UR7, UR5, 0x18 ;  /* 0x0000000507057291 */ /* 0x001fc8000f8ec03f */
[----:B------:R-:W-:-:S04]  /*8ce0*/  ULEA UR6, UR6, UR5, 0x3 ;  /* 0x0000000506067291 */ /* 0x000fc8000f8e183f */
[----:B------:R-:W-:-:S04]  /*8cf0*/  UIADD3 UR6, UR6, 0x18, URZ ;  /* 0x0000001806067890 */ /* 0x000fc8000fffe03f */
[----:B------:R-:W-:-:S09]  /*8d00*/  UPRMT UR6, URZ, 0x654, UR6 ;  /* 0x000006543f067896 */ /* 0x000fd20008000006 */
[----:B------:R-:W-:Y:S01]  /*8d10*/  SYNCS.ARRIVE.TRANS64.RED.A1T0 RZ, [UR6], RZ ;  /* 0x000000ffffff79a7 */ /* 0x000fe20008100406 */
[----:B------:R-:W-:Y:S05]  /*8d20*/  @P0 BRA `(.L_x_26) ;  /* 0x0000000000040947 */ /* 0x000fea0003800000 */
[----:B------:R-:W-:Y:S01]  /*8d30*/  BPT.TRAP 0x1 ;  /* 0x000000040000795c */ /* 0x000fe20000300000 */
.L_x_26:
[----:B------:R-:W0:Y:S01]  /*8d40*/  S2R R8, SR_TID.X ;  /* 0x0000000000087919 */ /* 0x000e220000002100 */
[----:B------:R-:W-:Y:S01]  /*8d50*/  IMAD.MOV.U32 R19, RZ, RZ, 0x6540 ;  /* 0x00006540ff137424 */ /* 0x000fe200078e00ff */
[----:B------:R-:W-:Y:S01]  /*8d60*/  USHF.R.S32.HI UR10, URZ, 0x1f, UR43 ;  /* 0x0000001f3f0a7899 */ /* 0x000fe2000801142b */
[----:B-----5:R-:W-:Y:S01]  /*8d70*/  LOP3.LUT R4, R162, 0x1, RZ, 0xc0, !PT ;  /* 0x00000001a2047812 */ /* 0x020fe200078ec0ff */
[----:B------:R-:W-:Y:S01]  /*8d80*/  ULDC.64 UR8, c[0x0][0x5d0] ;  /* 0x0001740000087ab9 */ /* 0x000fe20000000a00 */
[----:B------:R-:W-:Y:S01]  /*8d90*/  UIMAD.WIDE UR6, UR41, 0x100, URZ ;  /* 0x00000100290678a5 */ /* 0x000fe2000f8e023f */
[----:B------:R-:W-:Y:S01]  /*8da0*/  IMAD.U32 R6, RZ, RZ, UR8 ;  /* 0x00000008ff067e24 */ /* 0x000fe2000f8e00ff */
[----:B------:R-:W-:Y:S01]  /*8db0*/  UIMAD UR4, UR10, UR8, URZ ;  /* 0x000000080a0472a4 */ /* 0x000fe2000f8e023f */
[----:B------:R-:W-:Y:S01]  /*8dc0*/  IMAD.SHL.U32 R3, R4, 0x40, RZ ;  /* 0x0000004004037824 */ /* 0x000fe200078e00ff */
[----:B------:R-:W-:Y:S02]  /*8dd0*/  USHF.L.U32 UR41, UR41, 0x8, URZ ;  /* 0x0000000829297899 */ /* 0x000fe4000800063f */
[----:B------:R-:W-:Y:S01]  /*8de0*/  UIMAD UR4, UR43, UR9, UR4 ;  /* 0x000000092b0472a4 */ /* 0x000fe2000f8e0204 */
[----:B------:R-:W-:Y:S01]  /*8df0*/  ULDC UR8, c[0x0][0x284] ;  /* 0x0000a10000087ab9 */ /* 0x000fe20000000800 */
[----:B------:R-:W-:Y:S01]  /*8e00*/  UIADD3 UR39, UR44, UR39, URZ ;  /* 0x000000272c277290 */ /* 0x000fe2000fffe03f */
[----:B------:R-:W-:Y:S01]  /*8e10*/  MOV R158, UR8 ;  /* 0x00000008009e7c02 */ /* 0x000fe20008000f00 */
[----:B------:R-:W-:-:S02]  /*8e20*/  UISETP.GE.U32.AND UP2, UPT, UR44, 0x3, UPT ;  /* 0x000000032c00788c */ /* 0x000fc4000bf46070 */
[----:B------:R-:W-:-:S04]  /*8e30*/  UISETP.GT.U32.AND UP1, UPT, UR39, 0x2, UPT ;  /* 0x000000022700788c */ /* 0x000fc8000bf24070 */
[----:B------:R-:W-:Y:S01]  /*8e40*/  UISETP.LT.U32.AND UP1, UPT, UR44, 0x3, UP1 ;  /* 0x000000032c00788c */ /* 0x000fe20008f21070 */
[C---:B0-----:R-:W-:Y:S01]  /*8e50*/  IMAD.SHL.U32 R18, R8.reuse, 0x2, RZ ;  /* 0x0000000208127824 */ /* 0x041fe200078e00ff */
[----:B------:R-:W-:Y:S02]  /*8e60*/  SHF.R.U32.HI R0, RZ, 0x2, R8 ;  /* 0x00000002ff007819 */ /* 0x000fe40000011608 */
[----:B------:R-:W-:Y:S02]  /*8e70*/  LOP3.LUT R5, R8, 0x60, RZ, 0xc0, !PT ;  /* 0x0000006008057812 */ /* 0x000fe400078ec0ff */
[----:B------:R-:W-:Y:S02]  /*8e80*/  LOP3.LUT R18, R18, 0x6, RZ, 0xc0, !PT ;  /* 0x0000000612127812 */ /* 0x000fe400078ec0ff */
[----:B------:R-:W-:Y:S02]  /*8e90*/  LOP3.LUT R0, R0, 0x7, RZ, 0xc0, !PT ;  /* 0x0000000700007812 */ /* 0x000fe400078ec0ff */
[----:B------:R-:W-:Y:S01]  /*8ea0*/  PRMT R18, R18, R19, UR42 ;  /* 0x0000002a12127e16 */ /* 0x000fe20008000013 */
[----:B------:R-:W-:Y:S01]  /*8eb0*/  USHF.L.U32 UR42, UR42, 0x8, URZ ;  /* 0x000000082a2a7899 */ /* 0x000fe2000800063f */
[----:B------:R-:W-:-:S02]  /*8ec0*/  SHF.R.U32.HI R5, RZ, 0x1, R5 ;  /* 0x00000001ff057819 */ /* 0x000fc40000011605 */
[----:B------:R-:W-:Y:S02]  /*8ed0*/  SHF.R.S32.HI R19, RZ, 0x1f, R18 ;  /* 0x0000001fff137819 */ /* 0x000fe40000011412 */
[--C-:B------:R-:W-:Y:S02]  /*8ee0*/  LOP3.LUT R3, R3, 0x40, R0.reuse, 0xe2, !PT ;  /* 0x0000004003037812 */ /* 0x100fe400078ee200 */
[----:B------:R-:W-:Y:S01]  /*8ef0*/  IADD3 R0, RZ, -R5, -R0 ;  /* 0x80000005ff007210 */ /* 0x000fe20007ffe800 */
[----:B------:R-:W-:Y:S01]  /*8f00*/  IMAD.WIDE.U32 R6, R6, UR43, R18 ;  /* 0x0000002b06067c25 */ /* 0x000fe2000f8e0012 */
[----:B------:R-:W-:-:S03]  /*8f10*/  LOP3.LUT R3, R3, UR6, R5, 0xfe, !PT ;  /* 0x0000000603037c12 */ /* 0x000fc6000f8efe05 */
[----:B------:R-:W-:Y:S01]  /*8f20*/  VIADD R7, R7, UR4 ;  /* 0x0000000407077c36 */ /* 0x000fe20008000000 */
[----:B------:R-:W-:Y:S01]  /*8f30*/  ULDC UR4, c[0x0][0x288] ;  /* 0x0000a20000047ab9 */ /* 0x000fe20000000800 */
[----:B------:R-:W-:Y:S01]  /*8f40*/  IMAD R0, R4, -0x40, R0 ;  /* 0xffffffc004007824 */ /* 0x000fe200078e0200 */
[----:B------:R-:W-:Y:S01]  /*8f50*/  UISETP.GE.AND UP0, UPT, UR42, UR4, UPT ;  /* 0x000000042a00728c */ /* 0x000fe2000bf06270 */
[----:B------:R-:W-:-:S03]  /*8f60*/  IMAD.MOV.U32 R4, RZ, RZ, -0x2 ;  /* 0xfffffffeff047424 */ /* 0x000fc600078e00ff */
[----:B------:R-:W-:Y:S02]  /*8f70*/  UISETP.GE.OR UP0, UPT, UR41, UR8, UP0 ;  /* 0x000000082900728c */ /* 0x000fe40008706670 */
[----:B------:R-:W-:Y:S01]  /*8f80*/  IADD3 R158, R158, -UR41, R0 ;  /* 0x800000299e9e7c10 */ /* 0x000fe2000fffe000 */
[----:B------:R-:W-:Y:S01]  /*8f90*/  USEL UR8, URZ, 0x1, !UP1 ;  /* 0x000000013f087887 */ /* 0x000fe2000c800000 */
[----:B------:R-:W-:Y:S01]  /*8fa0*/  LOP3.LUT R0, R8, 0x3, RZ, 0xc0, !PT ;  /* 0x0000000308007812 */ /* 0x000fe200078ec0ff */
[----:B------:R-:W-:Y:S01]  /*8fb0*/  UMOV UR41, 0xffffffff ;  /* 0xffffffff00297882 */ /* 0x000fe20000000000 */
[----:B------:R-:W-:Y:S01]  /*8fc0*/  PLOP3.LUT P0, PT, PT, PT, UP0, 0x80, 0x0 ;  /* 0x000000000000781c */ /* 0x000fe20003f0f008 */
[----:B------:R-:W-:Y:S02]  /*8fd0*/  ULOP3.LUT UR38, UR38, UR8, URZ, 0x3c, !UPT ;  /* 0x0000000826267292 */ /* 0x000fe4000f8e3c3f */
[----:B------:R-:W-:Y:S01]  /*8fe0*/  IMAD R0, R0, R4, UR4 ;  /* 0x0000000400007e24 */ /* 0x000fe2000f8e0204 */
[----:B------:R-:W-:-:S03]  /*8ff0*/  UIMAD.WIDE.U32 UR4, UR39, -0x55555555, URZ ;  /* 0xaaaaaaab270478a5 */ /* 0x000fc6000f8e003f */
[----:B------:R-:W-:Y:S01]  /*9000*/  VIADD R0, R0, -UR42 ;  /* 0x8000002a00007c36 */ /* 0x000fe20008000000 */
[----:B------:R-:W-:-:S04]  /*9010*/  USHF.R.U32.HI UR4, URZ, 0x1, UR5 ;  /* 0x000000013f047899 */ /* 0x000fc80008011605 */
[----:B------:R-:W-:Y:S02]  /*9020*/  UIMAD UR39, UR4, -0x3, UR39 ;  /* 0xfffffffd042778a4 */ /* 0x000fe4000f8e0227 */
[----:B------:R-:W-:Y:S01]  /*9030*/  @UP2 ULOP3.LUT UR38, UR38, 0x1, UR4, 0x78, !UPT ;  /* 0x0000000126262892 */ /* 0x000fe2000f8e7804 */
[----:B------:R-:W-:Y:S11]  /*9040*/  @P0 BRA `(.L_x_28) ;  /* 0x000000fc00a80947 */ /* 0x000ff60003800000 */
[----:B------:R-:W-:Y:S01]  /*9050*/  FSETP.NEU.AND P0, PT, R16, RZ, PT ;  /* 0x000000ff1000720b */ /* 0x000fe20003f0d000 */
[----:B------:R-:W-:Y:S01]  /*9060*/  ULDC.64 UR8, c[0x0][0x5c8] ;  /* 0x0001720000087ab9 */ /* 0x000fe20000000a00 */
[----:B------:R-:W-:Y:S01]  /*9070*/  ISETP.GT.AND P3, PT, R158, RZ, PT ;  /* 0x000000ff9e00720c */ /* 0x000fe20003f64270 */
[----:B------:R-:W-:Y:S01]  /*9080*/  UIMAD UR4, UR7, UR8, URZ ;  /* 0x00000008070472a4 */ /* 0x000fe2000f8e023f */
[----:B------:R-:W-:Y:S01]  /*9090*/  IMAD.U32 R10, RZ, RZ, UR9 ;  /* 0x00000009ff0a7e24 */ /* 0x000fe2000f8e00ff */
[----:B------:R-:W-:Y:S01]  /*90a0*/  BSSY B0, `(.L_x_28) ;  /* 0x0000fe4000007945 */ /* 0x000fe20003800000 */
[----:B------:R-:W-:Y:S01]  /*90b0*/  IMAD.WIDE.U32 R6, R3, UR8, R6 ;  /* 0x0000000803067c25 */ /* 0x000fe2000f8e0006 */
[----:B------:R-:W-:-:S03]  /*90c0*/  ISETP.GT.AND P1, PT, R0, RZ, P3 ;  /* 0x000000ff0000720c */ /* 0x000fc60001f24270 */
[----:B------:R-:W-:-:S04]  /*90d0*/  IMAD R10, R3, R10, UR4 ;  /* 0x00000004030a7e24 */ /* 0x000fc8000f8e020a */
[----:B------:R-:W-:Y:S01]  /*90e0*/  IMAD.IADD R10, R7, 0x1, R10 ;  /* 0x00000001070a7824 */ /* 0x000fe200078e020a */
[----:B------:R-:W-:Y:S06]  /*90f0*/  @!P0 BRA `(.L_x_29) ;  /* 0x000000ac00448947 */ /* 0x000fec0003800000 */
[----:B------:R-:W0:Y:S01]  /*9100*/  LDC.64 R22, c[0x0][0x5b8] ;  /* 0x00016e00ff167b82 */ /* 0x000e220000000a00 */
[----:B------:R-:W2:Y:S01]  /*9110*/  LDL.LU R11, [R1] ;  /* 0x00000000010b7983 */ /* 0x000ea20000300800 */
[----:B------:R-:W-:-:S06]  /*9120*/  ULDC.64 UR4, c[0x0][0x5c0] ;  /* 0x0001700000047ab9 */ /* 0x000fcc0000000a00 */
[----:B------:R-:W1:Y:S08]  /*9130*/  LDC.64 R14, c[0x0][0x5b0] ;  /* 0x00016c00ff0e7b82 */ /* 0x000e700000000a00 */
[----:B------:R-:W3:Y:S01]  /*9140*/  LDC.64 R12, c[0x0][0x5a8] ;  /* 0x00016a00ff0c7b82 */ /* 0x000ee20000000a00 */
[C---:B0-----:R-:W-:Y:S02]  /*9150*/  IMAD R159, R22.reuse, UR10, RZ ;  /* 0x0000000a169f7c24 */ /* 0x041fe4000f8e02ff */
[----:B------:R-:W-:-:S04]  /*9160*/  IMAD.WIDE.U32 R152, R22, UR43, R18 ;  /* 0x0000002b16987c25 */ /* 0x000fc8000f8e0012 */
[----:B------:R-:W-:Y:S02]  /*9170*/  IMAD R159, R23, UR43, R159 ;  /* 0x0000002b179f7c24 */ /* 0x000fe4000f8e029f */
[----:B-1----:R-:W-:Y:S02]  /*9180*/  IMAD R156, R14, UR7, RZ ;  /* 0x000000070e9c7c24 */ /* 0x002fe4000f8e02ff */
[----:B------:R-:W-:Y:S02]  /*9190*/  IMAD.IADD R21, R153, 0x1, R159 ;  /* 0x0000000199157824 */ /* 0x000fe400078e029f */
[----:B------:R-:W-:Y:S02]  /*91a0*/  IMAD.MOV.U32 R20, RZ, RZ, R152 ;  /* 0x000000ffff147224 */ /* 0x000fe400078e0098 */
[C---:B------:R-:W-:Y:S02]  /*91b0*/  IMAD R156, R3.reuse, R15, R156 ;  /* 0x0000000f039c7224 */ /* 0x040fe400078e029c */
[----:B------:R-:W-:-:S04]  /*91c0*/  IMAD.WIDE.U32 R4, R3, R14, R20 ;  /* 0x0000000e03047225 */ /* 0x000fc800078e0014 */
[----:B------:R-:W-:Y:S01]  /*91d0*/  IMAD.IADD R5, R5, 0x1, R156 ;  /* 0x0000000105057824 */ /* 0x000fe200078e029c */
[----:B---3--:R-:W-:-:S04]  /*91e0*/  LEA R8, P0, R4, R12, 0x2 ;  /* 0x0000000c04087211 */ /* 0x008fc800078010ff */
[----:B------:R-:W-:-:S05]  /*91f0*/  LEA.HI.X R9, R4, R13, R5, 0x2, P0 ;  /* 0x0000000d04097211 */ /* 0x000fca00000f1405 */
[----:B------:R-:W3:Y:S01]  /*9200*/  @P1 LDG.E.LTC128B R23, desc[UR36][R8.64] ;  /* 0x0000002408171981 */ /* 0x000ee2000c1e1920 */
[C---:B------:R-:W-:Y:S01]  /*9210*/  LEA R4, P0, R6.reuse, UR4, 0x2 ;  /* 0x0000000406047c11 */ /* 0x040fe2000f8010ff */
[----:B------:R-:W-:Y:S03]  /*9220*/  BSSY B1, `(.L_x_30) ;  /* 0x0000010000017945 */ /* 0x000fe60003800000 */
[----:B------:R-:W-:Y:S02]  /*9230*/  LEA.HI.X R5, R6, UR5, R10, 0x2, P0 ;  /* 0x0000000506057c11 */ /* 0x000fe400080f140a */
[----:B---3--:R-:W-:-:S05]  /*9240*/  LOP3.LUT R7, R23, 0xffffe000, RZ, 0xc0, !PT ;  /* 0xffffe00017077812 */ /* 0x008fca00078ec0ff */
[----:B------:R-:W-:-:S04]  /*9250*/  FMUL R7, R7, R16 ;  /* 0x0000001007077220 */ /* 0x000fc80000400000 */
[----:B--2---:R-:W-:-:S05]  /*9260*/  FFMA R7, R11, R2, R7 ;  /* 0x000000020b077223 */ /* 0x004fca0000000007 */
[----:B------:R-:W-:-:S05]  /*9270*/  F2FP.TF32.F32.PACK_B R7, R7 ;  /* 0x00000007ff07723e */ /* 0x000fca00024050ff */
[----:B------:R0:W-:Y:S02]  /*9280*/  @P1 STG.E desc[UR36][R4.64], R7 ;  /* 0x0000000704001986 */ /* 0x0001e4000c101924 */
[----:B0-----:R-:W-:-:S04]  /*9290*/  IMAD.WIDE.U32 R6, R3, R14, R18 ;  /* 0x0000000e03067225 */ /* 0x001fc800078e0012 */
[----:B------:R-:W-:Y:S02]  /*92a0*/  IMAD.IADD R7, R156, 0x1, R7 ;  /* 0x000000019c077824 */ /* 0x000fe400078e0207 */
[----:B------:R-:W-:-:S04]  /*92b0*/  IMAD.WIDE.U32 R6, R22, UR43, R6 ;  /* 0x0000002b16067c25 */ /* 0x000fc8000f8e0006 */
[----:B------:R-:W-:Y:S01]  /*92c0*/  IMAD.IADD R7, R159, 0x1, R7 ;  /* 0x000000019f077824 */ /* 0x000fe200078e0207 */
[----:B------:R-:W-:-:S04]  /*92d0*/  LEA R10, P0, R6, R12, 0x2 ;  /* 0x0000000c060a7211 */ /* 0x000fc800078010ff */
[----:B------:R-:W-:Y:S02]  /*92e0*/  LEA.HI.X R11, R6, R13, R7, 0x2, P0 ;  /* 0x0000000d060b7211 */ /* 0x000fe400000f1407 */
[----:B------:R-:W-:-:S13]  /*92f0*/  ISETP.GT.AND P0, PT, R0, 0x1, P3 ;  /* 0x000000010000780c */ /* 0x000fda0001f04270 */
[----:B------:R-:W-:Y:S05]  /*9300*/  @!P0 BRA `(.L_x_31) ;  /* 0x0000000000048947 */ /* 0x000fea0003800000 */
[----:B------:R0:W5:Y:S02]  /*9310*/  LDG.E.LTC128B R23, desc[UR36][R10.64+0x4] ;  /* 0x000004240a177981 */ /* 0x000164000c1e1920 */
.L_x_31:
[----:B------:R-:W-:Y:S05]  /*9320*/  BSYNC B1 ;  /* 0x0000000000017941 */ /* 0x000fea0003800000 */
.L_x_30:
[----:B------:R-:W2:Y:S01]  /*9330*/  LDL.LU R7, [R1+0x4] ;  /* 0x0000040001077983 */ /* 0x000ea20000300800 */
[----:B-----5:R-:W-:Y:S01]  /*9340*/  LOP3.LUT R6, R23, 0xffffe000, RZ, 0xc0, !PT ;  /* 0xffffe00017067812 */ /* 0x020fe200078ec0ff */
[C---:B------:R-:W-:Y:S01]  /*9350*/  IMAD.SHL.U32 R154, R14.reuse, 0x8, RZ ;  /* 0x000000080e9a7824 */ /* 0x040fe200078e00ff */
[----:B------:R-:W-:Y:S01]  /*9360*/  SHF.L.U64.HI R155, R14, 0x3, R15 ;  /* 0x000000030e9b7819 */ /* 0x000fe2000001020f */
[----:B------:R-:W3:Y:S02]  /*9370*/  LDL.LU R157, [R1+0x8] ;  /* 0x00000800019d7983 */ /* 0x000ee40000300800 */
[----:B------:R-:W-:-:S04]  /*9380*/  FMUL R6, R6, R16 ;  /* 0x0000001006067220 */ /* 0x000fc80000400000 */
[----:B--2---:R-:W-:-:S05]  /*9390*/  FFMA R6, R7, R2, R6 ;  /* 0x0000000207067223 */ /* 0x004fca0000000006 */
[----:B------:R-:W-:-:S05]  /*93a0*/  F2FP.TF32.F32.PACK_B R6, R6 ;  /* 0x00000006ff06723e */ /* 0x000fca00024050ff */
[----:B------:R1:W-:Y:S01]  /*93b0*/  @P0 STG.E desc[UR36][R4.64+0x4], R6 ;  /* 0x0000040604000986 */ /* 0x0003e2000c101924 */
[----:B------:R-:W-:-:S04]  /*93c0*/  ISETP.GT.AND P0, PT, R158, 0x8, PT ;  /* 0x000000089e00780c */ /* 0x000fc80003f04270 */
[----:B------:R-:W-:Y:S01]  /*93d0*/  ISETP.GT.AND P1, PT, R0, RZ, P0 ;  /* 0x000000ff0000720c */ /* 0x000fe20000724270 */
[----:B-1----:R-:W-:-:S05]  /*93e0*/  IMAD.WIDE.U32 R6, R3, R14, R154 ;  /* 0x0000000e03067225 */ /* 0x002fca00078e009a */
[----:B------:R-:W-:Y:S02]  /*93f0*/  IADD3 R156, R156, R7, RZ ;  /* 0x000000079c9c7210 */ /* 0x000fe40007ffe0ff */
[----:B------:R-:W-:-:S05]  /*9400*/  IADD3 R7, P2, R152, R6, RZ ;  /* 0x0000000698077210 */ /* 0x000fca0007f5e0ff */
[----:B------:R-:W-:Y:S01]  /*9410*/  IMAD.X R9, R156, 0x1, R21, P2 ;  /* 0x000000019c097824 */ /* 0x000fe200010e0615 */
[----:B------:R-:W-:-:S04]  /*9420*/  LEA R8, P2, R7, R12, 0x2 ;  /* 0x0000000c07087211 */ /* 0x000fc800078410ff */
[----:B------:R-:W-:-:S05]  /*9430*/  LEA.HI.X R9, R7, R13, R9, 0x2, P2 ;  /* 0x0000000d07097211 */ /* 0x000fca00010f1409 */
[----:B------:R1:W2:Y:S01]  /*9440*/  @P1 LDG.E.LTC128B R23, desc[UR36][R8.64] ;  /* 0x0000002408171981 */ /* 0x0002a2000c1e1920 */
[----:B------:R-:W-:Y:S01]  /*9450*/  IADD3 R6, P2, R18, R6, RZ ;  /* 0x0000000612067210 */ /* 0x000fe20007f5e0ff */
[----:B------:R-:W-:Y:S01]  /*9460*/  IMAD.U32 R161, RZ, RZ, UR8 ;  /* 0x00000008ffa17e24 */ /* 0x000fe2000f8e00ff */
[----:B------:R-:W-:Y:S01]  /*9470*/  ISETP.GT.AND P4, PT, R0, 0x1, P0 ;  /* 0x000000010000780c */ /* 0x000fe20000784270 */
[----:B------:R-:W-:Y:S01]  /*9480*/  IMAD.U32 R160, RZ, RZ, UR9 ;  /* 0x00000009ffa07e24 */ /* 0x000fe2000f8e00ff */
[----:B------:R-:W-:Y:S01]  /*9490*/  BSSY B1, `(.L_x_32) ;  /* 0x0000012000017945 */ /* 0x000fe20003800000 */
[----:B------:R-:W-:Y:S02]  /*94a0*/  IMAD.X R7, R19, 0x1, R156, P2 ;  /* 0x0000000113077824 */ /* 0x000fe400010e069c */
[----:B------:R-:W-:Y:S02]  /*94b0*/  IMAD.SHL.U32 R161, R161, 0x20, RZ ;  /* 0x00000020a1a17824 */ /* 0x000fe400078e00ff */
[----:B------:R-:W-:-:S04]  /*94c0*/  IMAD.WIDE.U32 R6, R22, UR43, R6 ;  /* 0x0000002b16067c25 */ /* 0x000fc8000f8e0006 */
[----:B------:R-:W-:Y:S01]  /*94d0*/  IMAD.IADD R7, R159, 0x1, R7 ;  /* 0x000000019f077824 */ /* 0x000fe200078e0207 */
[----:B-1----:R-:W-:-:S04]  /*94e0*/  LEA R8, P2, R6, R12, 0x2 ;  /* 0x0000000c06087211 */ /* 0x002fc800078410ff */
[----:B------:R-:W-:Y:S01]  /*94f0*/  LEA.HI.X R9, R6, R13, R7, 0x2, P2 ;  /* 0x0000000d06097211 */ /* 0x000fe200010f1407 */
[----:B------:R-:W-:-:S05]  /*9500*/  IMAD.U32 R6, RZ, RZ, UR8 ;  /* 0x00000008ff067e24 */ /* 0x000fca000f8e00ff */
[----:B------:R-:W-:Y:S02]  /*9510*/  SHF.L.U64.HI R160, R6, 0x5, R160 ;  /* 0x0000000506a07819 */ /* 0x000fe400000102a0 */
[----:B------:R-:W-:-:S05]  /*9520*/  IADD3 R6, P2, R161, R4, RZ ;  /* 0x00000004a1067210 */ /* 0x000fca0007f5e0ff */
[----:B------:R-:W-:Y:S01]  /*9530*/  IMAD.X R7, R160, 0x1, R5, P2 ;  /* 0x00000001a0077824 */ /* 0x000fe200010e0605 */
[----:B--2---:R-:W-:-:S05]  /*9540*/  LOP3.LUT R156, R23, 0xffffe000, RZ, 0xc0, !PT ;  /* 0xffffe000179c7812 */ /* 0x004fca00078ec0ff */
[----:B------:R-:W-:-:S04]  /*9550*/  FMUL R156, R156, R16 ;  /* 0x000000109c9c7220 */ /* 0x000fc80000400000 */
[----:B---3--:R-:W-:-:S05]  /*9560*/  FFMA R156, R157, R2, R156 ;  /* 0x000000029d9c7223 */ /* 0x008fca000000009c */
[----:B------:R-:W-:-:S05]  /*9570*/  F2FP.TF32.F32.PACK_B R156, R156 ;  /* 0x0000009cff9c723e */ /* 0x000fca00024050ff */
[----:B------:R1:W-:Y:S01]  /*9580*/  @P1 STG.E desc[UR36][R6.64], R156 ;  /* 0x0000009c06001986 */ /* 0x0003e2000c101924 */
[----:B------:R-:W-:Y:S05]  /*9590*/  @!P4 BRA `(.L_x_33) ;  /* 0x000000000004c947 */ /* 0x000fea0003800000 */
[----:B------:R2:W5:Y:S02]  /*95a0*/  LDG.E.LTC128B R23, desc[UR36][R8.64+0x4] ;  /* 0x0000042408177981 */ /* 0x000564000c1e1920 */
.L_x_33:
[----:B------:R-:W-:Y:S05]  /*95b0*/  BSYNC B1 ;  /* 0x0000000000017941 */ /* 0x000fea0003800000 */
.L_x_32:
[----:B------:R-:W3:Y:S01]  /*95c0*/  LDL.LU R157, [R1+0xc] ;  /* 0x00000c00019d7983 */ /* 0x000ee20000300800 */
[----:B-1---5:R-:W-:Y:S01]  /*95d0*/  LOP3.LUT R156, R23, 0xffffe000, RZ, 0xc0, !PT ;  /* 0xffffe000179c7812 */ /* 0x022fe200078ec0ff */
[----:B------:R-:W-:Y:S01]  /*95e0*/  BSSY B1, `(.L_x_34) ;  /* 0x0000009000017945 */ /* 0x000fe20003800000 */
[----:B------:R-:W-:-:S03]  /*95f0*/  ISETP.GT.AND P1, PT, R0, 0x8, P3 ;  /* 0x000000080000780c */ /* 0x000fc60001f24270 */
[----:B------:R-:W-:-:S04]  /*9600*/  FMUL R156, R156, R16 ;  /* 0x000000109c9c7220 */ /* 0x000fc80000400000 */
[----:B---3--:R-:W-:-:S05]  /*9610*/  FFMA R156, R157, R2, R156 ;  /* 0x000000029d9c7223 */ /* 0x008fca000000009c */
[----:B------:R-:W-:-:S05]  /*9620*/  F2FP.TF32.F32.PACK_B R156, R156 ;  /* 0x0000009cff9c723e */ /* 0x000fca00024050ff */
[----:B------:R1:W-:Y:S02]  /*9630*/  @P4 STG.E desc[UR36][R6.64+0x4], R156 ;  /* 0x0000049c06004986 */ /* 0x0003e4000c101924 */
[----:B-1----:R-:W-:Y:S01]  /*9640*/  IMAD.MOV.U32 R156, RZ, RZ, R23 ;  /* 0x000000ffff9c7224 */ /* 0x002fe200078e0017 */
[----:B------:R-:W-:Y:S06]  /*9650*/  @!P1 BRA `(.L_x_35) ;  /* 0x0000000000049947 */ /* 0x000fec0003800000 */
[----:B------:R1:W5:Y:S02]  /*9660*/  LDG.E.LTC128B R156, desc[UR36][R10.64+0x20] ;  /* 0x000020240a9c7981 */ /* 0x000364000c1e1920 */
.L_x_35:
[----:B------:R-:W-:Y:S05]  /*9670*/  BSYNC B1 ;  /* 0x0000000000017941 */ /* 0x000fea0003800000 */
.L_x_34:
[----:B------:R-:W3:Y:S01]  /*9680*/  LDL.LU R157, [R1+0x10] ;  /* 0x00001000019d7983 */ /* 0x000ee20000300800 */
[----:B-----5:R-:W-:Y:S01]  /*9690*/  LOP3.LUT R23, R156, 0xffffe000, RZ, 0xc0, !PT ;  /* 0xffffe0009c177812 */ /* 0x020fe200078ec0ff */
[----:B------:R-:W-:Y:S01]  /*96a0*/  BSSY B1, `(.L_x_36) ;  /* 0x0000008000017945 */ /* 0x000fe20003800000 */
[----:B------:R-:W-:-:S03]  /*96b0*/  ISETP.GT.AND P2, PT, R0, 0x9, P3 ;  /* 0x000000090000780c */ /* 0x000fc60001f44270 */
[----:B------:R-:W-:-:S04]  /*96c0*/  FMUL R23, R23, R16 ;  /* 0x0000001017177220 */ /* 0x000fc80000400000 */
[----:B---3--:R-:W-:-:S05]  /*96d0*/  FFMA R23, R157, R2, R23 ;  /* 0x000000029d177223 */ /* 0x008fca0000000017 */
[----:B------:R-:W-:-:S05]  /*96e0*/  F2FP.TF32.F32.PACK_B R23, R23 ;  /* 0x00000017ff17723e */ /* 0x000fca00024050ff */
[----:B------:R3:W-:Y:S01]  /*96f0*/  @P1 STG.E desc[UR36][R4.64+0x20], R23 ;  /* 0x0000201704001986 */ /* 0x0007e2000c101924 */
[----:B------:R-:W-:Y:S05]  /*9700*/  @!P2 BRA `(.L_x_37) ;  /* 0x000000000004a947 */ /* 0x000fea0003800000 */
[----:B------:R4:W5:Y:S02]  /*9710*/  LDG.E.LTC128B R156, desc[UR36][R10.64+0x24] ;  /* 0x000024240a9c7981 */ /* 0x000964000c1e1920 */
.L_x_37:
[----:B------:R-:W-:Y:S05]  /*9720*/  BSYNC B1 ;  /* 0x0000000000017941 */ /* 0x000fea0003800000 */
.L_x_36:
[----:B------:R-:W2:Y:S01]  /*9730*/  LDL.LU R157, [R1+0x14] ;  /* 0x00001400019d7983 */ /* 0x000ea20000300800 */
[----:B---3-5:R-:W-:Y:S01]  /*9740*/  LOP3.LUT R23, R156, 0xffffe000, RZ, 0xc0, !PT ;  /* 0xffffe0009c177812 */ /* 0x028fe200078ec0ff */
[----:B------:R-:W-:Y:S01]  /*9750*/  BSSY B1, `(.L_x_38) ;  /* 0x0000008000017945 */ /* 0x000fe20003800000 */
[----:B------:R-:W-:-:S03]  /*9760*/  ISETP.GT.AND P1, PT, R0, 0x8, P0 ;  /* 0x000000080000780c */ /* 0x000fc60000724270 */
[----:B------:R-:W-:-:S04]  /*9770*/  FMUL R23, R23, R16 ;  /* 0x0000001017177220 */ /* 0x000fc80000400000 */
[----:B--2---:R-:W-:-:S05]  /*9780*/  FFMA R23, R157, R2, R23 ;  /* 0x000000029d177223 */ /* 0x004fca0000000017 */
[----:B------:R-:W-:-:S05]  /*9790*/  F2FP.TF32.F32.PACK_B R23, R23 ;  /* 0x00000017ff17723e */ /* 0x000fca00024050ff */
[----:B------:R2:W-:Y:S01]  /*97a0*/  @P2 STG.E desc[UR36][R4.64+0x24], R23 ;  /* 0x0000241704002986 */ /* 0x0005e2000c101924 */
[----:B------:R-:W-:Y:S05]  /*97b0*/  @!P1 BRA `(.L_x_39) ;  /* 0x0000000000049947 */ /* 0x000fea0003800000 */
[----:B------:R3:W5:Y:S02]  /*97c0*/  LDG.E.LTC128B R156, desc[UR36][R8.64+0x20] ;  /* 0x00002024089c7981 */ /* 0x000764000c1e1920 */
.L_x_39:
[----:B------:R-:W-:Y:S05]  /*97d0*/  BSYNC B1 ;  /* 0x0000000000017941 */ /* 0x000fea0003800000 */
.L_x_38:
[----:B------:R-:W4:Y:S01]  /*97e0*/  LDL.LU R157, [R1+0x18] ;  /* 0x00001800019d7983 */ /* 0x000f220000300800 */
[----:B--2--5:R-:W-:Y:S01]  /*97f0*/  LOP3.LUT R23, R156, 0xffffe000, RZ, 0xc0, !PT ;  /* 0xffffe0009c177812 */ /* 0x024fe200078ec0ff */
[----:B------:R-:W-:Y:S01]  /*9800*/  BSSY B1, `(.L_x_40) ;  /* 0x0000008000017945 */ /* 0x000fe20003800000 */
[----:B------:R-:W-:-:S03]  /*9810*/  ISETP.GT.AND P2, PT, R0, 0x9, P0 ;  /* 0x000000090000780c */ /* 0x000fc60000744270 */
[----:B------:R-:W-:-:S04]  /*9820*/  FMUL R23, R23, R16 ;  /* 0x0000001017177220 */ /* 0x000fc80000400000 */
[----:B----4-:R-:W-:-:S05]  /*9830*/  FFMA R23, R157, R2, R23 ;  /* 0x000000029d177223 */ /* 0x010fca0000000017 */
[----:B------:R-:W-:-:S05]  /*9840*/  F2FP.TF32.F32.PACK_B R23, R23 ;  /* 0x00000017ff17723e */ /* 0x000fca00024050ff */
[----:B------:R2:W-:Y:S01]  /*9850*/  @P1 STG.E desc[UR36][R6.64+0x20], R23 ;  /* 0x0000201706001986 */ /* 0x0005e2000c101924 */
[----:B------:R-:W-:Y:S05]  /*9860*/  @!P2 BRA `(.L_x_41) ;  /* 0x000000000004a947 */ /* 0x000fea0003800000 */
[----:B------:R4:W5:Y:S02]  /*9870*/  LDG.E.LTC128B R156, desc[UR36][R8.64+0x24] ;  /* 0x00002424089c7981 */ /* 0x000964000c1e1920 */
.L_x_41:
[----:B------:R-:W-:Y:S05]  /*9880*/  BSYNC B1 ;  /* 0x0000000000017941 */ /* 0x000fea0003800000 */
.L_x_40:
[----:B------:R-:W3:Y:S01]  /*9890*/  LDL.LU R157, [R1+0x1c] ;  /* 0x00001c00019d7983 */ /* 0x000ee20000300800 */
[----:B--2--5:R-:W-:Y:S01]  /*98a0*/  LOP3.LUT R23, R156, 0xffffe000, RZ, 0xc0, !PT ;  /* 0xffffe0009c177812 */ /* 0x024fe200078ec0ff */
        /* <DEDUP_REMOVED lines=8> */
.L_x_43:
[----:B------:R-:W-:Y:S05]  /*9930*/  BSYNC B1 ;  /* 0x0000000000017941 */ /* 0x000fea0003800000 */
.L_x_42:
        /* <DEDUP_REMOVED lines=10> */
.L_x_45:
[----:B------:R-:W-:Y:S05]  /*99e0*/  BSYNC B1 ;  /* 0x0000000000017941 */ /* 0x000fea0003800000 */
.L_x_44:
        /* <DEDUP_REMOVED lines=10> */
.L_x_47:
[----:B------:R-:W-:Y:S05]  /*9a90*/  BSYNC B1 ;  /* 0x0000000000017941 */ /* 0x000fea0003800000 */
.L_x_46:
        /* <DEDUP_REMOVED lines=10> */
.L_x_49:
[----:B------:R-:W-:Y:S05]  /*9b40*/  BSYNC B1 ;  /* 0x0000000000017941 */ /* 0x000fea0003800000 */
.L_x_48:
        /* <DEDUP_REMOVED lines=10> */
.L_x_51:
[----:B------:R-:W-:Y:S05]  /*9bf0*/  BSYNC B1 ;  /* 0x0000000000017941 */ /* 0x000fea0003800000 */
.L_x_50:
        /* <DEDUP_REMOVED lines=10> */
.L_x_53:
[----:B------:R-:W-:Y:S05]  /*9ca0*/  BSYNC B1 ;  /* 0x0000000000017941 */ /* 0x000fea0003800000 */
.L_x_52:
        /* <DEDUP_REMOVED lines=10> */
.L_x_55:
[----:B------:R-:W-:Y:S05]  /*9d50*/  BSYNC B1 ;  /* 0x0000000000017941 */ /* 0x000fea0003800000 */
.L_x_54:
        /* <DEDUP_REMOVED lines=10> */
.L_x_57:
[----:B------:R-:W-:Y:S05]  /*9e00*/  BSYNC B1 ;  /* 0x0000000000017941 */ /* 0x000fea0003800000 */
.L_x_56:
        /* <DEDUP_REMOVED lines=10> */
.L_x_59:
[----:B------:R-:W-:Y:S05]  /*9eb0*/  BSYNC B1 ;  /* 0x0000000000017941 */ /* 0x000fea0003800000 */
.L_x_58:
        /* <DEDUP_REMOVED lines=10> */
.L_x_61:
[----:B------:R-:W-:Y:S05]  /*9f60*/  BSYNC B1 ;  /* 0x0000000000017941 */ /* 0x000fea0003800000 */
.L_x_60:
        /* <DEDUP_REMOVED lines=10> */
.L_x_63:
[----:B------:R-:W-:Y:S05]  /*a010*/  BSYNC B1 ;  /* 0x0000000000017941 */ /* 0x000fea0003800000 */
.L_x_62:
        /* <DEDUP_REMOVED lines=10> */
.L_x_65:
[----:B------:R-:W-:Y:S05]  /*a0c0*/  BSYNC B1 ;  /* 0x0000000000017941 */ /* 0x000fea0003800000 */
.L_x_64:
        /* <DEDUP_REMOVED lines=10> */
.L_x_67:
[----:B------:R-:W-:Y:S05]  /*a170*/  BSYNC B1 ;  /* 0x0000000000017941 */ /* 0x000fea0003800000 */
.L_x_66:
        /* <DEDUP_REMOVED lines=10> */
.L_x_69:
[----:B------:R-:W-:Y:S05]  /*a220*/  BSYNC B1 ;  /* 0x0000000000017941 */ /* 0x000fea0003800000 */
.L_x_68:
        /* <DEDUP_REMOVED lines=10> */
.L_x_71:
[----:B------:R-:W-:Y:S05]  /*a2d0*/  BSYNC B1 ;  /* 0x0000000000017941 */ /* 0x000fea0003800000 */
.L_x_70:
        /* <DEDUP_REMOVED lines=10> */
.L_x_73:
[----:B------:R-:W-:Y:S05]  /*a380*/  BSYNC B1 ;  /* 0x0000000000017941 */ /* 0x000fea0003800000 */
.L_x_72:
        /* <DEDUP_REMOVED lines=10> */
.L_x_75:
[----:B------:R-:W-:Y:S05]  /*a430*/  BSYNC B1 ;  /* 0x0000000000017941 */ /* 0x000fea0003800000 */
.L_x_74:
        /* <DEDUP_REMOVED lines=10> */
.L_x_77:
[----:B------:R-:W-:Y:S05]  /*a4e0*/  BSYNC B1 ;  /* 0x0000000000017941 */ /* 0x000fea0003800000 */
.L_x_76:
        /* <DEDUP_REMOVED lines=10> */
.L_x_79:
[----:B------:R-:W-:Y:S05]  /*a590*/  BSYNC B1 ;  /* 0x0000000000017941 */ /* 0x000fea0003800000 */
.L_x_78:
        /* <DEDUP_REMOVED lines=10> */
.L_x_81:
[----:B------:R-:W-:Y:S05]  /*a640*/  BSYNC B1 ;  /* 0x0000000000017941 */ /* 0x000fea0003800000 */
.L_x_80:
        /* <DEDUP_REMOVED lines=10> */
.L_x_83:
[----:B------:R-:W-:Y:S05]  /*a6f0*/  BSYNC B1 ;  /* 0x0000000000017941 */ /* 0x000fea0003800000 */
.L_x_82:
        /* <DEDUP_REMOVED lines=10> */
.L_x_85:
[----:B------:R-:W-:Y:S05]  /*a7a0*/  BSYNC B1 ;  /* 0x0000000000017941 */ /* 0x000fea0003800000 */
.L_x_84:
        /* <DEDUP_REMOVED lines=10> */
.L_x_87:
[----:B------:R-:W-:Y:S05]  /*a850*/  BSYNC B1 ;  /* 0x0000000000017941 */ /* 0x000fea0003800000 */
.L_x_86:
        /* <DEDUP_REMOVED lines=10> */
.L_x_89:
[----:B------:R-:W-:Y:S05]  /*a900*/  BSYNC B1 ;  /* 0x0000000000017941 */ /* 0x000fea0003800000 */
.L_x_88:
        /* <DEDUP_REMOVED lines=10> */
.L_x_91:
[----:B------:R-:W-:Y:S05]  /*a9b0*/  BSYNC B1 ;  /* 0x0000000000017941 */ /* 0x000fea0003800000 */
.L_x_90:
        /* <DEDUP_REMOVED lines=10> */
.L_x_93:
[----:B------:R-:W-:Y:S05]  /*aa60*/  BSYNC B1 ;  /* 0x0000000000017941 */ /* 0x000fea0003800000 */
.L_x_92:
        /* <DEDUP_REMOVED lines=10> */
.L_x_95:
[----:B------:R-:W-:Y:S05]  /*ab10*/  BSYNC B1 ;  /* 0x0000000000017941 */ /* 0x000fea0003800000 */
.L_x_94:
        /* <DEDUP_REMOVED lines=10> */
.L_x_97:
[----:B------:R-:W-:Y:S05]  /*abc0*/  BSYNC B1 ;  /* 0x0000000000017941 */ /* 0x000fea0003800000 */
.L_x_96:
        /* <DEDUP_REMOVED lines=10> */
.L_x_99:
[----:B------:R-:W-:Y:S05]  /*ac70*/  BSYNC B1 ;  /* 0x0000000000017941 */ /* 0x000fea0003800000 */
.L_x_98:
        /* <DEDUP_REMOVED lines=10> */
.L_x_101:
[----:B------:R-:W-:Y:S05]  /*ad20*/  BSYNC B1 ;  /* 0x0000000000017941 */ /* 0x000fea0003800000 */
.L_x_100:
        /* <DEDUP_REMOVED lines=10> */
.L_x_103:
[----:B------:R-:W-:Y:S05]  /*add0*/  BSYNC B1 ;  /* 0x0000000000017941 */ /* 0x000fea0003800000 */
.L_x_102:
        /* <DEDUP_REMOVED lines=10> */
.L_x_105:
[----:B------:R-:W-:Y:S05]  /*ae80*/  BSYNC B1 ;  /* 0x0000000000017941 */ /* 0x000fea0003800000 */
.L_x_104:
        /* <DEDUP_REMOVED lines=10> */
.L_x_107:
[----:B------:R-:W-:Y:S05]  /*af30*/  BSYNC B1 ;  /* 0x0000000000017941 */ /* 0x000fea0003800000 */
.L_x_106:
        /* <DEDUP_REMOVED lines=10> */
.L_x_109:
[----:B------:R-:W-:Y:S05]  /*afe0*/  BSYNC B1 ;  /* 0x0000000000017941 */ /* 0x000fea0003800000 */
.L_x_108:
        /* <DEDUP_REMOVED lines=10> */
.L_x_111:
[----:B------:R-:W-:Y:S05]  /*b090*/  BSYNC B1 ;  /* 0x0000000000017941 */ /* 0x000fea0003800000 */
.L_x_110:
        /* <DEDUP_REMOVED lines=10> */
.L_x_113:
[----:B------:R-:W-:Y:S05]  /*b140*/  BSYNC B1 ;  /* 0x0000000000017941 */ /* 0x000fea0003800000 */
.L_x_112:
        /* <DEDUP_REMOVED lines=10> */
.L_x_115:
[----:B------:R-:W-:Y:S05]  /*b1f0*/  BSYNC B1 ;  /* 0x0000000000017941 */ /* 0x000fea0003800000 */
.L_x_114:
        /* <DEDUP_REMOVED lines=10> */
.L_x_117:
[----:B------:R-:W-:Y:S05]  /*b2a0*/  BSYNC B1 ;  /* 0x0000000000017941 */ /* 0x000fea0003800000 */
.L_x_116:
        /* <DEDUP_REMOVED lines=10> */
.L_x_119:
[----:B------:R-:W-:Y:S05]  /*b350*/  BSYNC B1 ;  /* 0x0000000000017941 */ /* 0x000fea0003800000 */
.L_x_118:
        /* <DEDUP_REMOVED lines=10> */
.L_x_121:
[----:B------:R-:W-:Y:S05]  /*b400*/  BSYNC B1 ;  /* 0x0000000000017941 */ /* 0x000fea0003800000 */
.L_x_120:
[----:B--2---:R-:W2:Y:S01]  /*b410*/  LDL.LU R23, [R1+0xbc] ;  /* 0x0000bc0001177983 */ /* 0x004ea20000300800 */
[----:B-----5:R-:W-:Y:S01]  /*b420*/  LOP3.LUT R157, R156, 0xffffe000, RZ, 0xc0, !PT ;  /* 0xffffe0009c9d7812 */ /* 0x020fe200078ec0ff */
[----:B------:R-:W-:Y:S01]  /*b430*/  BSSY B1, `(.L_x_122) ;  /* 0x0000009000017945 */ /* 0x000fe20003800000 */
[----:B------:R-:W-:-:S03]  /*b440*/  ISETP.GT.AND P1, PT, R0, 0x60, P3 ;  /* 0x000000600000780c */ /* 0x000fc60001f24270 */
[----:B------:R-:W-:-:S04]  /*b450*/  FMUL R157, R157, R16 ;  /* 0x000000109d9d7220 */ /* 0x000fc80000400000 */
[----:B--2---:R-:W-:Y:S01]  /*b460*/  FFMA R157, R23, R2, R157 ;  /* 0x00000002179d7223 */ /* 0x004fe2000000009d */
[----:B------:R-:W-:-:S04]  /*b470*/  IMAD.MOV.U32 R23, RZ, RZ, R156 ;  /* 0x000000ffff177224 */ /* 0x000fc800078e009c */
[----:B------:R-:W-:-:S05]  /*b480*/  F2FP.TF32.F32.PACK_B R157, R157 ;  /* 0x0000009dff9d723e */ /* 0x000fca00024050ff */
[----:B------:R2:W-:Y:S01]  /*b490*/  @P2 STG.E desc[UR36][R6.64+0x164], R157 ;  /* 0x0001649d06002986 */ /* 0x0005e2000c101924 */
[----:B------:R-:W-:Y:S05]  /*b4a0*/  @!P1 BRA `(.L_x_123) ;  /* 0x0000000000049947 */ /* 0x000fea0003800000 */
[----:B------:R0:W5:Y:S02]  /*b4b0*/  LDG.E.LTC128B R23, desc[UR36][R10.64+0x180] ;  /* 0x000180240a177981 */ /* 0x000164000c1e1920 */
.L_x_123:
[----:B------:R-:W-:Y:S05]  /*b4c0*/  BSYNC B1 ;  /* 0x0000000000017941 */ /* 0x000fea0003800000 */
.L_x_122:
[----:B--2---:R-:W2:Y:S01]  /*b4d0*/  LDL.LU R157, [R1+0xc0] ;  /* 0x0000c000019d7983 */ /* 0x004ea20000300800 */
[----:B-----5:R-:W-:Y:S01]  /*b4e0*/  LOP3.LUT R156, R23, 0xffffe000, RZ, 0xc0, !PT ;  /* 0xffffe000179c7812 */ /* 0x020fe200078ec0ff */
        /* <DEDUP_REMOVED lines=8> */
.L_x_125:
[----:B------:R-:W-:Y:S05]  /*b570*/  BSYNC B1 ;  /* 0x0000000000017941 */ /* 0x000fea0003800000 */
.L_x_124:
        /* <DEDUP_REMOVED lines=10> */
.L_x_127:
[----:B------:R-:W-:Y:S05]  /*b620*/  BSYNC B1 ;  /* 0x0000000000017941 */ /* 0x000fea0003800000 */
.L_x_126:
        /* <DEDUP_REMOVED lines=10> */
.L_x_129:
[----:B------:R-:W-:Y:S05]  /*b6d0*/  BSYNC B1 ;  /* 0x0000000000017941 */ /* 0x000fea0003800000 */
.L_x_128:
        /* <DEDUP_REMOVED lines=10> */
.L_x_131:
[----:B------:R-:W-:Y:S05]  /*b780*/  BSYNC B1 ;  /* 0x0000000000017941 */ /* 0x000fea0003800000 */
.L_x_130:
        /* <DEDUP_REMOVED lines=10> */
.L_x_133:
[----:B------:R-:W-:Y:S05]  /*b830*/  BSYNC B1 ;  /* 0x0000000000017941 */ /* 0x000fea0003800000 */
.L_x_132:
        /* <DEDUP_REMOVED lines=10> */
.L_x_135:
[----:B------:R-:W-:Y:S05]  /*b8e0*/  BSYNC B1 ;  /* 0x0000000000017941 */ /* 0x000fea0003800000 */
.L_x_134:
        /* <DEDUP_REMOVED lines=10> */
.L_x_137:
[----:B------:R-:W-:Y:S05]  /*b990*/  BSYNC B1 ;  /* 0x0000000000017941 */ /* 0x000fea0003800000 */
.L_x_136:
        /* <DEDUP_REMOVED lines=10> */
.L_x_139:
[----:B------:R-:W-:Y:S05]  /*ba40*/  BSYNC B1 ;  /* 0x0000000000017941 */ /* 0x000fea0003800000 */
.L_x_138:
        /* <DEDUP_REMOVED lines=10> */
.L_x_141:
[----:B------:R-:W-:Y:S05]  /*baf0*/  BSYNC B1 ;  /* 0x0000000000017941 */ /* 0x000fea0003800000 */
.L_x_140:
        /* <DEDUP_REMOVED lines=10> */
.L_x_143:
[----:B------:R-:W-:Y:S05]  /*bba0*/  BSYNC B1 ;  /* 0x0000000000017941 */ /* 0x000fea0003800000 */
.L_x_142:
        /* <DEDUP_REMOVED lines=10> */
.L_x_145:
[----:B------:R-:W-:Y:S05]  /*bc50*/  BSYNC B1 ;  /* 0x0000000000017941 */ /* 0x000fea0003800000 */
.L_x_144:
        /* <DEDUP_REMOVED lines=10> */
.L_x_147:
[----:B------:R-:W-:Y:S05]  /*bd00*/  BSYNC B1 ;  /* 0x0000000000017941 */ /* 0x000fea0003800000 */
.L_x_146:
        /* <DEDUP_REMOVED lines=10> */
.L_x_149:
[----:B------:R-:W-:Y:S05]  /*bdb0*/  BSYNC B1 ;  /* 0x0000000000017941 */ /* 0x000fea0003800000 */
.L_x_148:
        /* <DEDUP_REMOVED lines=10> */
.L_x_151:
[----:B------:R-:W-:Y:S05]  /*be60*/  BSYNC B1 ;  /* 0x0000000000017941 */ /* 0x000fea0003800000 */
.L_x_150:
        /* <DEDUP_REMOVED lines=10> */
.L_x_153:
[----:B------:R-:W-:Y:S05]  /*bf10*/  BSYNC B1 ;  /* 0x0000000000017941 */ /* 0x000fea0003800000 */
.L_x_152:
        /* <DEDUP_REMOVED lines=10> */
.L_x_155:
[----:B------:R-:W-:Y:S05]  /*bfc0*/  BSYNC B1 ;  /* 0x0000000000017941 */ /* 0x000fea0003800000 */
.L_x_154:
        /* <DEDUP_REMOVED lines=10> */
.L_x_157:
[----:B------:R-:W-:Y:S05]  /*c070*/  BSYNC B1 ;  /* 0x0000000000017941 */ /* 0x000fea0003800000 */
.L_x_156:
        /* <DEDUP_REMOVED lines=10> */
.L_x_159:
[----:B------:R-:W-:Y:S05]  /*c120*/  BSYNC B1 ;  /* 0x0000000000017941 */ /* 0x000fea0003800000 */
.L_x_158:
        /* <DEDUP_REMOVED lines=10> */
.L_x_161:
[----:B------:R-:W-:Y:S05]  /*c1d0*/  BSYNC B1 ;  /* 0x0000000000017941 */ /* 0x000fea0003800000 */
.L_x_160:
        /* <DEDUP_REMOVED lines=10> */
.L_x_163:
[----:B------:R-:W-:Y:S05]  /*c280*/  BSYNC B1 ;  /* 0x0000000000017941 */ /* 0x000fea0003800000 */
.L_x_162:
        /* <DEDUP_REMOVED lines=10> */
.L_x_165:
[----:B------:R-:W-:Y:S05]  /*c330*/  BSYNC B1 ;  /* 0x0000000000017941 */ /* 0x000fea0003800000 */
.L_x_164:
        /* <DEDUP_REMOVED lines=10> */
.L_x_167:
[----:B------:R-:W-:Y:S05]  /*c3e0*/  BSYNC B1 ;  /* 0x0000000000017941 */ /* 0x000fea0003800000 */
.L_x_166:
        /* <DEDUP_REMOVED lines=10> */
.L_x_169:
[----:B------:R-:W-:Y:S05]  /*c490*/  BSYNC B1 ;  /* 0x0000000000017941 */ /* 0x000fea0003800000 */
.L_x_168:
        /* <DEDUP_REMOVED lines=10> */
.L_x_171:
[----:B------:R-:W-:Y:S05]  /*c540*/  BSYNC B1 ;  /* 0x0000000000017941 */ /* 0x000fea0003800000 */
.L_x_170:
        /* <DEDUP_REMOVED lines=10> */
.L_x_173:
[----:B------:R-:W-:Y:S05]  /*c5f0*/  BSYNC B1 ;  /* 0x0000000000017941 */ /* 0x000fea0003800000 */
.L_x_172:
        /* <DEDUP_REMOVED lines=10> */
.L_x_175:
[----:B------:R-:W-:Y:S05]  /*c6a0*/  BSYNC B1 ;  /* 0x0000000000017941 */ /* 0x000fea0003800000 */
.L_x_174:
        /* <DEDUP_REMOVED lines=10> */
.L_x_177:
[----:B------:R-:W-:Y:S05]  /*c750*/  BSYNC B1 ;  /* 0x0000000000017941 */ /* 0x000fea0003800000 */
.L_x_176:
        /* <DEDUP_REMOVED lines=10> */
.L_x_179:
[----:B------:R-:W-:Y:S05]  /*c800*/  BSYNC B1 ;  /* 0x0000000000017941 */ /* 0x000fea0003800000 */
.L_x_178:
        /* <DEDUP_REMOVED lines=10> */
.L_x_181:
[----:B------:R-:W-:Y:S05]  /*c8b0*/  BSYNC B1 ;  /* 0x0000000000017941 */ /* 0x000fea0003800000 */
.L_x_180:
        /* <DEDUP_REMOVED lines=10> */
.L_x_183:
[----:B------:R-:W-:Y:S05]  /*c960*/  BSYNC B1 ;  /* 0x0000000000017941 */ /* 0x000fea0003800000 */
.L_x_182:
        /* <DEDUP_REMOVED lines=10> */
.L_x_185:
[----:B------:R-:W-:Y:S05]  /*ca10*/  BSYNC B1 ;  /* 0x0000000000017941 */ /* 0x000fea0003800000 */
.L_x_184:
        /* <DEDUP_REMOVED lines=10> */
.L_x_187:
[----:B------:R-:W-:Y:S05]  /*cac0*/  BSYNC B1 ;  /* 0x0000000000017941 */ /* 0x000fea0003800000 */
.L_x_186:
        /* <DEDUP_REMOVED lines=10> */
.L_x_189:
[----:B------:R-:W-:Y:S05]  /*cb70*/  BSYNC B1 ;  /* 0x0000000000017941 */ /* 0x000fea0003800000 */
.L_x_188:
        /* <DEDUP_REMOVED lines=10> */
.L_x_191:
[----:B------:R-:W-:Y:S05]  /*cc20*/  BSYNC B1 ;  /* 0x0000000000017941 */ /* 0x000fea0003800000 */
.L_x_190:
        /* <DEDUP_REMOVED lines=10> */
.L_x_193:
[----:B------:R-:W-:Y:S05]  /*ccd0*/  BSYNC B1 ;  /* 0x0000000000017941 */ /* 0x000fea0003800000 */
.L_x_192:
        /* <DEDUP_REMOVED lines=10> */
.L_x_195:
[----:B------:R-:W-:Y:S05]  /*cd80*/  BSYNC B1 ;  /* 0x0000000000017941 */ /* 0x000fea0003800000 */
.L_x_194:
        /* <DEDUP_REMOVED lines=10> */
.L_x_197:
[----:B------:R-:W-:Y:S05]  /*ce30*/  BSYNC B1 ;  /* 0x0000000000017941 */ /* 0x000fea0003800000 */
.L_x_196:
        /* <DEDUP_REMOVED lines=10> */
.L_x_199:
[----:B------:R-:W-:Y:S05]  /*cee0*/  BSYNC B1 ;  /* 0x0000000000017941 */ /* 0x000fea0003800000 */
.L_x_198:
        /* <DEDUP_REMOVED lines=10> */
.L_x_201:
[----:B------:R-:W-:Y:S05]  /*cf90*/  BSYNC B1 ;  /* 0x0000000000017941 */ /* 0x000fea0003800000 */
.L_x_200:
        /* <DEDUP_REMOVED lines=10> */
.L_x_203:
[----:B------:R-:W-:Y:S05]  /*d040*/  BSYNC B1 ;  /* 0x0000000000017941 */ /* 0x000fea0003800000 */
.L_x_202:
        /* <DEDUP_REMOVED lines=10> */
.L_x_205:
[----:B------:R-:W-:Y:S05]  /*d0f0*/  BSYNC B1 ;  /* 0x0000000000017941 */ /* 0x000fea0003800000 */
.L_x_204:
        /* <DEDUP_REMOVED lines=10> */
.L_x_207:
[----:B------:R-:W-:Y:S05]  /*d1a0*/  BSYNC B1 ;  /* 0x0000000000017941 */ /* 0x000fea0003800000 */
.L_x_206:
        /* <DEDUP_REMOVED lines=10> */
.L_x_209:
[----:B------:R-:W-:Y:S05]  /*d250*/  BSYNC B1 ;  /* 0x0000000000017941 */ /* 0x000fea0003800000 */
.L_x_208:
        /* <DEDUP_REMOVED lines=10> */
.L_x_211:
[----:B------:R-:W-:Y:S05]  /*d300*/  BSYNC B1 ;  /* 0x0000000000017941 */ /* 0x000fea0003800000 */
.L_x_210:
        /* <DEDUP_REMOVED lines=10> */
.L_x_213:
[----:B------:R-:W-:Y:S05]  /*d3b0*/  BSYNC B1 ;  /* 0x0000000000017941 */ /* 0x000fea0003800000 */
.L_x_212:
        /* <DEDUP_REMOVED lines=10> */
.L_x_215:
[----:B------:R-:W-:Y:S05]  /*d460*/  BSYNC B1 ;  /* 0x0000000000017941 */ /* 0x000fea0003800000 */
.L_x_214:
        /* <DEDUP_REMOVED lines=10> */
.L_x_217:
[----:B------:R-:W-:Y:S05]  /*d510*/  BSYNC B1 ;  /* 0x0000000000017941 */ /* 0x000fea0003800000 */
.L_x_216:
        /* <DEDUP_REMOVED lines=10> */
.L_x_219:
[----:B------:R-:W-:Y:S05]  /*d5c0*/  BSYNC B1 ;  /* 0x0000000000017941 */ /* 0x000fea0003800000 */
.L_x_218:
        /* <DEDUP_REMOVED lines=10> */
.L_x_221:
[----:B------:R-:W-:Y:S05]  /*d670*/  BSYNC B1 ;  /* 0x0000000000017941 */ /* 0x000fea0003800000 */
.L_x_220:
        /* <DEDUP_REMOVED lines=10> */
.L_x_223:
[----:B------:R-:W-:Y:S05]  /*d720*/  BSYNC B1 ;  /* 0x0000000000017941 */ /* 0x000fea0003800000 */
.L_x_222:
        /* <DEDUP_REMOVED lines=10> */
.L_x_225:
[----:B------:R-:W-:Y:S05]  /*d7d0*/  BSYNC B1 ;  /* 0x0000000000017941 */ /* 0x000fea0003800000 */
.L_x_224:
        /* <DEDUP_REMOVED lines=10> */
.L_x_227:
[----:B------:R-:W-:Y:S05]  /*d880*/  BSYNC B1 ;  /* 0x0000000000017941 */ /* 0x000fea0003800000 */
.L_x_226:
        /* <DEDUP_REMOVED lines=10> */
.L_x_229:
[----:B------:R-:W-:Y:S05]  /*d930*/  BSYNC B1 ;  /* 0x0000000000017941 */ /* 0x000fea0003800000 */
.L_x_228:
        /* <DEDUP_REMOVED lines=10> */
.L_x_231:
[----:B------:R-:W-:Y:S05]  /*d9e0*/  BSYNC B1 ;  /* 0x0000000000017941 */ /* 0x000fea0003800000 */
.L_x_230:
        /* <DEDUP_REMOVED lines=10> */
.L_x_233:
[----:B------:R-:W-:Y:S05]  /*da90*/  BSYNC B1 ;  /* 0x0000000000017941 */ /* 0x000fea0003800000 */
.L_x_232:
        /* <DEDUP_REMOVED lines=10> */
.L_x_235:
[----:B------:R-:W-:Y:S05]  /*db40*/  BSYNC B1 ;  /* 0x0000000000017941 */ /* 0x000fea0003800000 */
.L_x_234:
        /* <DEDUP_REMOVED lines=10> */
.L_x_237:
[----:B------:R-:W-:Y:S05]  /*dbf0*/  BSYNC B1 ;  /* 0x0000000000017941 */ /* 0x000fea0003800000 */
.L_x_236:
        /* <DEDUP_REMOVED lines=10> */
.L_x_239:
[----:B------:R-:W-:Y:S05]  /*dca0*/  BSYNC B1 ;  /* 0x0000000000017941 */ /* 0x000fea0003800000 */
.L_x_238:
        /* <DEDUP_REMOVED lines=10> */
.L_x_241:
[----:B------:R-:W-:Y:S05]  /*dd50*/  BSYNC B1 ;  /* 0x0000000000017941 */ /* 0x000fea0003800000 */
.L_x_240:
        /* <DEDUP_REMOVED lines=10> */
.L_x_243:
[----:B------:R-:W-:Y:S05]  /*de00*/  BSYNC B1 ;  /* 0x0000000000017941 */ /* 0x000fea0003800000 */
.L_x_242:
        /* <DEDUP_REMOVED lines=10> */
.L_x_245:
[----:B------:R-:W-:Y:S05]  /*deb0*/  BSYNC B1 ;  /* 0x0000000000017941 */ /* 0x000fea0003800000 */
.L_x_244:
        /* <DEDUP_REMOVED lines=10> */
.L_x_247:
[----:B------:R-:W-:Y:S05]  /*df60*/  BSYNC B1 ;  /* 0x0000000000017941 */ /* 0x000fea0003800000 */
.L_x_246:
        /* <DEDUP_REMOVED lines=10> */
.L_x_249:
[----:B------:R-:W-:Y:S05]  /*e010*/  BSYNC B1 ;  /* 0x0000000000017941 */ /* 0x000fea0003800000 */
.L_x_248:
        /* <DEDUP_REMOVED lines=10> */
.L_x_251:
[----:B------:R-:W-:Y:S05]  /*e0c0*/  BSYNC B1 ;  /* 0x0000000000017941 */ /* 0x000fea0003800000 */
.L_x_250:
        /* <DEDUP_REMOVED lines=10> */
.L_x_253:
[----:B------:R-:W-:Y:S05]  /*e170*/  BSYNC B1 ;  /* 0x0000000000017941 */ /* 0x000fea0003800000 */
.L_x_252:
        /* <DEDUP_REMOVED lines=10> */
.L_x_255:
[----:B------:R-:W-:Y:S05]  /*e220*/  BSYNC B1 ;  /* 0x0000000000017941 */ /* 0x000fea0003800000 */
.L_x_254:
        /* <DEDUP_REMOVED lines=10> */
.L_x_257:
[----:B------:R-:W-:Y:S05]  /*e2d0*/  BSYNC B1 ;  /* 0x0000000000017941 */ /* 0x000fea0003800000 */
.L_x_256:
        /* <DEDUP_REMOVED lines=10> */
.L_x_259:
[----:B------:R-:W-:Y:S05]  /*e380*/  BSYNC B1 ;  /* 0x0000000000017941 */ /* 0x000fea0003800000 */
.L_x_258:
        /* <DEDUP_REMOVED lines=10> */
.L_x_261:
[----:B------:R-:W-:Y:S05]  /*e430*/  BSYNC B1 ;  /* 0x0000000000017941 */ /* 0x000fea0003800000 */
.L_x_260:
        /* <DEDUP_REMOVED lines=10> */
.L_x_263:
[----:B------:R-:W-:Y:S05]  /*e4e0*/  BSYNC B1 ;  /* 0x0000000000017941 */ /* 0x000fea0003800000 */
.L_x_262:
        /* <DEDUP_REMOVED lines=10> */
.L_x_265:
[----:B------:R-:W-:Y:S05]  /*e590*/  BSYNC B1 ;  /* 0x0000000000017941 */ /* 0x000fea0003800000 */
.L_x_264:
        /* <DEDUP_REMOVED lines=10> */
.L_x_267:
[----:B------:R-:W-:Y:S05]  /*e640*/  BSYNC B1 ;  /* 0x0000000000017941 */ /* 0x000fea0003800000 */
.L_x_266:
        /* <DEDUP_REMOVED lines=10> */
.L_x_269:
[----:B------:R-:W-:Y:S05]  /*e6f0*/  BSYNC B1 ;  /* 0x0000000000017941 */ /* 0x000fea0003800000 */
.L_x_268:
        /* <DEDUP_REMOVED lines=10> */
.L_x_271:
[----:B------:R-:W-:Y:S05]  /*e7a0*/  BSYNC B1 ;  /* 0x0000000000017941 */ /* 0x000fea0003800000 */
.L_x_270:
        /* <DEDUP_REMOVED lines=10> */
.L_x_273:
[----:B------:R-:W-:Y:S05]  /*e850*/  BSYNC B1 ;  /* 0x0000000000017941 */ /* 0x000fea0003800000 */
.L_x_272:
        /* <DEDUP_REMOVED lines=10> */
.L_x_275:
[----:B------:R-:W-:Y:S05]  /*e900*/  BSYNC B1 ;  /* 0x0000000000017941 */ /* 0x000fea0003800000 */
.L_x_274:
        /* <DEDUP_REMOVED lines=10> */
.L_x_277:
[----:B------:R-:W-:Y:S05]  /*e9b0*/  BSYNC B1 ;  /* 0x0000000000017941 */ /* 0x000fea0003800000 */
.L_x_276:
[----:B01-34-:R-:W3:Y:S01]  /*e9c0*/  LDL.LU R10, [R1+0x1f4] ;  /* 0x0001f400010a7983 */ /* 0x01bee20000300800 */
        /* <DEDUP_REMOVED lines=9> */
.L_x_279:
[----:B------:R-:W-:Y:S05]  /*ea60*/  BSYNC B1 ;  /* 0x0000000000017941 */ /* 0x000fea0003800000 */
.L_x_278:
[----:B------:R-:W3:Y:S01]  /*ea70*/  LDL.LU R10, [R1+0x1f8] ;  /* 0x0001f800010a7983 */ /* 0x000ee20000300800 */
[----:B0----5:R-:W-:Y:S01]  /*ea80*/  LOP3.LUT R11, R23, 0xffffe000, RZ, 0xc0, !PT ;  /* 0xffffe000170b7812 */ /* 0x021fe200078ec0ff */
[----:B------:R-:W-:Y:S01]  /*ea90*/  BSSY B1, `(.L_x_280) ;  /* 0x000000b000017945 */ /* 0x000fe20003800000 */
[----:B------:R-:W-:Y:S02]  /*eaa0*/  ISETP.GT.AND P1, PT, R0, 0xf9, P0 ;  /* 0x000000f90000780c */ /* 0x000fe40000724270 */
[----:B------:R-:W-:Y:S01]  /*eab0*/  IADD3 R169, P2, R3, 0x80, RZ ;  /* 0x0000008003a97810 */ /* 0x000fe20007f5e0ff */
[----:B------:R-:W-:-:S03]  /*eac0*/  FMUL R11, R11, R16 ;  /* 0x000000100b0b7220 */ /* 0x000fc60000400000 */
[----:B------:R-:W-:Y:S01]  /*ead0*/  IADD3.X R3, RZ, UR7, RZ, P2, !PT ;  /* 0x00000007ff037c10 */ /* 0x000fe200097fe4ff */
[----:B---3--:R-:W-:-:S04]  /*eae0*/  FFMA R11, R10, R2, R11 ;  /* 0x000000020a0b7223 */ /* 0x008fc8000000000b */
[----:B------:R-:W-:Y:S01]  /*eaf0*/  IMAD R10, R3, R14, RZ ;  /* 0x0000000e030a7224 */ /* 0x000fe200078e02ff */
[----:B------:R-:W-:-:S05]  /*eb00*/  F2FP.TF32.F32.PACK_B R11, R11 ;  /* 0x0000000bff0b723e */ /* 0x000fca00024050ff */
[----:B------:R0:W-:Y:S01]  /*eb10*/  @P4 STG.E desc[UR36][R6.64+0x3e0], R11 ;  /* 0x0003e00b06004986 */ /* 0x0001e2000c101924 */
[----:B------:R-:W-:Y:S05]  /*eb20*/  @!P1 BRA `(.L_x_281) ;  /* 0x0000000000049947 */ /* 0x000fea0003800000 */
[----:B------:R3:W5:Y:S02]  /*eb30*/  LDG.E.LTC128B R23, desc[UR36][R8.64+0x3e4] ;  /* 0x0003e42408177981 */ /* 0x000764000c1e1920 */
.L_x_281:
[----:B------:R-:W-:Y:S05]  /*eb40*/  BSYNC B1 ;  /* 0x0000000000017941 */ /* 0x000fea0003800000 */
.L_x_280:
[----:B0-----:R-:W4:Y:S01]  /*eb50*/  LDL.LU R11, [R1+0x1fc] ;  /* 0x0001fc00010b7983 */ /* 0x001f220000300800 */
[----:B-----5:R-:W-:Y:S01]  /*eb60*/  LOP3.LUT R3, R23, 0xffffe000, RZ, 0xc0, !PT ;  /* 0xffffe00017037812 */ /* 0x020fe200078ec0ff */
[C---:B------:R-:W-:Y:S01]  /*eb70*/  IMAD R167, R169.reuse, R15, R10 ;  /* 0x0000000fa9a77224 */ /* 0x040fe200078e020a */
[----:B------:R-:W-:Y:S01]  /*eb80*/  ISETP.GT.AND P0, PT, R158, 0x80, PT ;  /* 0x000000809e00780c */ /* 0x000fe20003f04270 */
[----:B-1-3--:R-:W-:-:S04]  /*eb90*/  IMAD.WIDE.U32 R8, R169, R14, R20 ;  /* 0x0000000ea9087225 */ /* 0x00afc800078e0014 */
[----:B------:R-:W-:Y:S01]  /*eba0*/  FMUL R3, R3, R16 ;  /* 0x0000001003037220 */ /* 0x000fe20000400000 */
[----:B------:R-:W-:Y:S01]  /*ebb0*/  ISETP.GT.AND P4, PT, R0, RZ, P0 ;  /* 0x000000ff0000720c */ /* 0x000fe20000784270 */
[----:B------:R-:W-:Y:S01]  /*ebc0*/  IMAD.IADD R9, R9, 0x1, R167 ;  /* 0x0000000109097824 */ /* 0x000fe200078e02a7 */
[----:B------:R-:W-:Y:S01]  /*ebd0*/  LEA R10, P2, R8, R12, 0x2 ;  /* 0x0000000c080a7211 */ /* 0x000fe200078410ff */
[----:B----4-:R-:W-:-:S03]  /*ebe0*/  FFMA R15, R11, R2, R3 ;  /* 0x000000020b0f7223 */ /* 0x010fc60000000003 */
[----:B------:R-:W-:Y:S02]  /*ebf0*/  LEA.HI.X R11, R8, R13, R9, 0x2, P2 ;  /* 0x0000000d080b7211 */ /* 0x000fe400010f1409 */
[----:B------:R-:W-:-:S05]  /*ec00*/  F2FP.TF32.F32.PACK_B R15, R15 ;  /* 0x0000000fff0f723e */ /* 0x000fca00024050ff */
[----:B------:R0:W-:Y:S04]  /*ec10*/  @P1 STG.E desc[UR36][R6.64+0x3e4], R15 ;  /* 0x0003e40f06001986 */ /* 0x0001e8000c101924 */
[----:B------:R-:W3:Y:S01]  /*ec20*/  @P4 LDG.E.LTC128B R23, desc[UR36][R10.64] ;  /* 0x000000240a174981 */ /* 0x000ee2000c1e1920 */
[----:B------:R-:W-:Y:S01]  /*ec30*/  IMAD.WIDE.U32 R8, R169, R14, R18 ;  /* 0x0000000ea9087225 */ /* 0x000fe200078e0012 */
[----:B------:R-:W-:Y:S01]  /*ec40*/  ISETP.GT.AND P2, PT, R0, 0x1, P0 ;  /* 0x000000010000780c */ /* 0x000fe20000744270 */
[----:B------:R-:W-:Y:S02]  /*ec50*/  BSSY B1, `(.L_x_282) ;  /* 0x0000014000017945 */ /* 0x000fe40003800000 */
[----:B------:R-:W-:Y:S02]  /*ec60*/  IMAD.U32 R163, RZ, RZ, UR8 ;  /* 0x00000008ffa37e24 */ /* 0x000fe4000f8e00ff */
[----:B------:R-:W-:-:S02]  /*ec70*/  IMAD.IADD R9, R167, 0x1, R9 ;  /* 0x00000001a7097824 */ /* 0x000fc400078e0209 */
[----:B------:R-:W-:Y:S02]  /*ec80*/  IMAD.U32 R165, RZ, RZ, UR8 ;  /* 0x00000008ffa57e24 */ /* 0x000fe4000f8e00ff */
[----:B------:R-:W-:Y:S02]  /*ec90*/  IMAD.U32 R164, RZ, RZ, UR9 ;  /* 0x00000009ffa47e24 */ /* 0x000fe4000f8e00ff */
[----:B------:R-:W-:Y:S02]  /*eca0*/  IMAD.SHL.U32 R163, R163, 0x200, RZ ;  /* 0x00000200a3a37824 */ /* 0x000fe400078e00ff */
[----:B--2---:R-:W-:Y:S01]  /*ecb0*/  IMAD.WIDE.U32 R156, R22, UR43, R8 ;  /* 0x0000002b169c7c25 */ /* 0x004fe2000f8e0008 */
[----:B------:R-:W-:Y:S02]  /*ecc0*/  SHF.L.U64.HI R165, R165, 0x9, R164 ;  /* 0x00000009a5a57819 */ /* 0x000fe400000102a4 */
[----:B------:R-:W-:Y:S02]  /*ecd0*/  IADD3 R8, P1, R163, R4, RZ ;  /* 0x00000004a3087210 */ /* 0x000fe40007f3e0ff */
[----:B0-----:R-:W-:-:S03]  /*ece0*/  LEA R6, P3, R156, R12, 0x2 ;  /* 0x0000000c9c067211 */ /* 0x001fc600078610ff */
[----:B------:R-:W-:Y:S01]  /*ecf0*/  IMAD.X R9, R165, 0x1, R5, P1 ;  /* 0x00000001a5097824 */ /* 0x000fe200008e0605 */
[----:B---3--:R-:W-:-:S05]  /*ed00*/  LOP3.LUT R3, R23, 0xffffe000, RZ, 0xc0, !PT ;  /* 0xffffe00017037812 */ /* 0x008fca00078ec0ff */
[----:B------:R-:W-:-:S04]  /*ed10*/  FMUL R3, R3, R16 ;  /* 0x0000001003037220 */ /* 0x000fc80000400000 */
[----:B------:R-:W-:Y:S01]  /*ed20*/  FFMA R11, R24, R2, R3 ;  /* 0x00000002180b7223 */ /* 0x000fe20000000003 */
[----:B------:R-:W-:-:S04]  /*ed30*/  IMAD.IADD R3, R159, 0x1, R157 ;  /* 0x000000019f037824 */ /* 0x000fc800078e029d */
[----:B------:R-:W-:Y:S02]  /*ed40*/  F2FP.TF32.F32.PACK_B R11, R11 ;  /* 0x0000000bff0b723e */ /* 0x000fe400024050ff */
[----:B------:R-:W-:-:S03]  /*ed50*/  LEA.HI.X R7, R156, R13, R3, 0x2, P3 ;  /* 0x0000000d9c077211 */ /* 0x000fc600018f1403 */
[----:B------:R0:W-:Y:S01]  /*ed60*/  @P4 STG.E desc[UR36][R8.64], R11 ;  /* 0x0000000b08004986 */ /* 0x0001e2000c101924 */
[----:B------:R-:W-:Y:S05]  /*ed70*/  @!P2 BRA `(.L_x_283) ;  /* 0x000000000004a947 */ /* 0x000fea0003800000 */
[----:B------:R1:W5:Y:S02]  /*ed80*/  LDG.E.LTC128B R23, desc[UR36][R6.64+0x4] ;  /* 0x0000042406177981 */ /* 0x000364000c1e1920 */
.L_x_283:
[----:B------:R-:W-:Y:S05]  /*ed90*/  BSYNC B1 ;  /* 0x0000000000017941 */ /* 0x000fea0003800000 */
.L_x_282:
[----:B-----5:R-:W-:Y:S01]  /*eda0*/  LOP3.LUT R3, R23, 0xffffe000, RZ, 0xc0, !PT ;  /* 0xffffe00017037812 */ /* 0x020fe200078ec0ff */
[----:B------:R-:W-:Y:S01]  /*edb0*/  IMAD.WIDE.U32 R14, R169, R14, R154 ;  /* 0x0000000ea90e7225 */ /* 0x000fe200078e009a */
[----:B------:R-:W-:Y:S01]  /*edc0*/  ISETP.GT.AND P1, PT, R158, 0x88, PT ;  /* 0x000000889e00780c */ /* 0x000fe20003f24270 */
[----:B------:R-:W-:Y:S02]  /*edd0*/  BSSY B1, `(.L_x_284) ;  /* 0x0000010000017945 */ /* 0x000fe40003800000 */
[----:B------:R-:W-:Y:S01]  /*ede0*/  FMUL R10, R3, R16 ;  /* 0x00000010030a7220 */ /* 0x000fe20000400000 */
[----:B------:R-:W-:Y:S01]  /*edf0*/  ISETP.GT.AND P3, PT, R0, RZ, P1 ;  /* 0x000000ff0000720c */ /* 0x000fe20000f64270 */
[----:B------:R-:W-:Y:S01]  /*ee00*/  IMAD.IADD R167, R167, 0x1, R15 ;  /* 0x00000001a7a77824 */ /* 0x000fe200078e020f */
[----:B------:R-:W-:Y:S01]  /*ee10*/  IADD3 R152, P4, R152, R14, RZ ;  /* 0x0000000e98987210 */ /* 0x000fe20007f9e0ff */
[----:B------:R-:W-:Y:S01]  /*ee20*/  FFMA R25, R25, R2, R10 ;  /* 0x0000000219197223 */ /* 0x000fe2000000000a */
[----:B------:R-:W-:Y:S01]  /*ee30*/  IADD3 R14, P5, R18, R14, RZ ;  /* 0x0000000e120e7210 */ /* 0x000fe20007fbe0ff */
[----:B------:R-:W-:-:S02]  /*ee40*/  IMAD.MOV.U32 R3, RZ, RZ, R23 ;  /* 0x000000ffff037224 */ /* 0x000fc400078e0017 */
[----:B------:R-:W-:Y:S01]  /*ee50*/  IMAD.X R20, R167, 0x1, R21, P4 ;  /* 0x00000001a7147824 */ /* 0x000fe200020e0615 */
[----:B------:R-:W-:Y:S02]  /*ee60*/  F2FP.TF32.F32.PACK_B R25, R25 ;  /* 0x00000019ff19723e */ /* 0x000fe400024050ff */
[C---:B------:R-:W-:Y:S02]  /*ee70*/  LEA R10, P4, R152.reuse, R12, 0x2 ;  /* 0x0000000c980a7211 */ /* 0x040fe400078810ff */
[----:B------:R-:W-:Y:S01]  /*ee80*/  IADD3.X R15, R19, R167, RZ, P5, !PT ;  /* 0x000000a7130f7210 */ /* 0x000fe20002ffe4ff */
[----:B------:R2:W-:Y:S01]  /*ee90*/  @P2 STG.E desc[UR36][R8.64+0x4], R25 ;  /* 0x0000041908002986 */ /* 0x0005e2000c101924 */
[----:B0-----:R-:W-:Y:S01]  /*eea0*/  LEA.HI.X R11, R152, R13, R20, 0x2, P4 ;  /* 0x0000000d980b7211 */ /* 0x001fe200020f1414 */
[----:B------:R-:W-:Y:S08]  /*eeb0*/  @!P3 BRA `(.L_x_285) ;  /* 0x000000000004b947 */ /* 0x000ff00003800000 */
[----:B------:R0:W5:Y:S02]  /*eec0*/  LDG.E.LTC128B R3, desc[UR36][R10.64] ;  /* 0x000000240a037981 */ /* 0x000164000c1e1920 */
.L_x_285:
[----:B------:R-:W-:Y:S05]  /*eed0*/  BSYNC B1 ;  /* 0x0000000000017941 */ /* 0x000fea0003800000 */
.L_x_284:
[----:B0----5:R-:W-:Y:S01]  /*eee0*/  LOP3.LUT R11, R3, 0xffffe000, RZ, 0xc0, !PT ;  /* 0xffffe000030b7812 */ /* 0x021fe200078ec0ff */
[----:B------:R-:W-:Y:S01]  /*eef0*/  IMAD.WIDE.U32 R22, R22, UR43, R14 ;  /* 0x0000002b16167c25 */ /* 0x000fe2000f8e000e */
[----:B------:R-:W-:Y:S01]  /*ef00*/  IADD3 R10, P2, R8, R161, RZ ;  /* 0x000000a1080a7210 */ /* 0x000fe20007f5e0ff */
[----:B------:R-:W-:Y:S01]  /*ef10*/  BSSY B1, `(.L_x_286) ;  /* 0x000000c000017945 */ /* 0x000fe20003800000 */
[----:B------:R-:W-:Y:S01]  /*ef20*/  ISETP.GT.AND P5, PT, R0, 0x1, P1 ;  /* 0x000000010000780c */ /* 0x000fe20000fa4270 */
[----:B------:R-:W-:Y:S01]  /*ef30*/  FMUL R11, R11, R16 ;  /* 0x000000100b0b7220 */ /* 0x000fe20000400000 */
[----:B------:R-:W-:Y:S01]  /*ef40*/  IMAD.IADD R159, R159, 0x1, R23 ;  /* 0x000000019f9f7824 */ /* 0x000fe200078e0217 */
[----:B------:R-:W-:Y:S02]  /*ef50*/  LEA R12, P4, R22, R12, 0x2 ;  /* 0x0000000c160c7211 */ /* 0x000fe400078810ff */
[----:B------:R-:W-:Y:S01]  /*ef60*/  FFMA R15, R26, R2, R11 ;  /* 0x000000021a0f7223 */ /* 0x000fe2000000000b */
[----:B------:R-:W-:Y:S01]  /*ef70*/  IMAD.X R11, R9, 0x1, R160, P2 ;  /* 0x00000001090b7824 */ /* 0x000fe200010e06a0 */
[----:B------:R-:W-:-:S03]  /*ef80*/  LEA.HI.X R13, R22, R13, R159, 0x2, P4 ;  /* 0x0000000d160d7211 */ /* 0x000fc600020f149f */
[----:B------:R-:W-:-:S05]  /*ef90*/  F2FP.TF32.F32.PACK_B R15, R15 ;  /* 0x0000000fff0f723e */ /* 0x000fca00024050ff */
[----:B------:R0:W-:Y:S01]  /*efa0*/  @P3 STG.E desc[UR36][R10.64], R15 ;  /* 0x0000000f0a003986 */ /* 0x0001e2000c101924 */
[----:B------:R-:W-:Y:S05]  /*efb0*/  @!P5 BRA `(.L_x_287) ;  /* 0x000000000004d947 */ /* 0x000fea0003800000 */
[----:B------:R3:W5:Y:S02]  /*efc0*/  LDG.E.LTC128B R3, desc[UR36][R12.64+0x4] ;  /* 0x000004240c037981 */ /* 0x000764000c1e1920 */
.L_x_287:
[----:B------:R-:W-:Y:S05]  /*efd0*/  BSYNC B1 ;  /* 0x0000000000017941 */ /* 0x000fea0003800000 */
.L_x_286:
[----:B0----5:R-:W-:Y:S01]  /*efe0*/  LOP3.LUT R15, R3, 0xffffe000, RZ, 0xc0, !PT ;  /* 0xffffe000030f7812 */ /* 0x021fe200078ec0ff */
[----:B------:R-:W-:Y:S01]  /*eff0*/  BSSY B1, `(.L_x_288) ;  /* 0x0000008000017945 */ /* 0x000fe20003800000 */
[----:B------:R-:W-:-:S03]  /*f000*/  ISETP.GT.AND P2, PT, R0, 0x8, P0 ;  /* 0x000000080000780c */ /* 0x000fc60000744270 */
[----:B------:R-:W-:-:S04]  /*f010*/  FMUL R14, R15, R16 ;  /* 0x000000100f0e7220 */ /* 0x000fc80000400000 */
[----:B------:R-:W-:-:S05]  /*f020*/  FFMA R27, R27, R2, R14 ;  /* 0x000000021b1b7223 */ /* 0x000fca000000000e */
[----:B------:R-:W-:-:S05]  /*f030*/  F2FP.TF32.F32.PACK_B R27, R27 ;  /* 0x0000001bff1b723e */ /* 0x000fca00024050ff */
[----:B------:R0:W-:Y:S01]  /*f040*/  @P5 STG.E desc[UR36][R10.64+0x4], R27 ;  /* 0x0000041b0a005986 */ /* 0x0001e2000c101924 */
[----:B------:R-:W-:Y:S05]  /*f050*/  @!P2 BRA `(.L_x_289) ;  /* 0x000000000004a947 */ /* 0x000fea0003800000 */
[----:B------:R4:W5:Y:S02]  /*f060*/  LDG.E.LTC128B R3, desc[UR36][R6.64+0x20] ;  /* 0x0000202406037981 */ /* 0x000964000c1e1920 */
.L_x_289:
[----:B------:R-:W-:Y:S05]  /*f070*/  BSYNC B1 ;  /* 0x0000000000017941 */ /* 0x000fea0003800000 */
.L_x_288:
        /* <DEDUP_REMOVED lines=9> */
.L_x_291:
[----:B------:R-:W-:Y:S05]  /*f110*/  BSYNC B1 ;  /* 0x0000000000017941 */ /* 0x000fea0003800000 */
.L_x_290:
        /* <DEDUP_REMOVED lines=9> */
.L_x_293:
[----:B------:R-:W-:Y:S05]  /*f1b0*/  BSYNC B1 ;  /* 0x0000000000017941 */ /* 0x000fea0003800000 */
.L_x_292:
[----:B-----5:R-:W-:Y:S01]  /*f1c0*/  LOP3.LUT R11, R3, 0xffffe000, RZ, 0xc0, !PT ;  /* 0xffffe000030b7812 */ /* 0x020fe200078ec0ff */
[----:B------:R-:W-:Y:S01]  /*f1d0*/  BSSY B1, `(.L_x_294) ;  /* 0x000000a000017945 */ /* 0x000fe20003800000 */
[----:B------:R-:W-:Y:S02]  /*f1e0*/  IADD3 R10, P3, R161, R8, RZ ;  /* 0x00000008a10a7210 */ /* 0x000fe40007f7e0ff */
[----:B------:R-:W-:Y:S01]  /*f1f0*/  ISETP.GT.AND P2, PT, R0, 0x9, P1 ;  /* 0x000000090000780c */ /* 0x000fe20000f44270 */
[----:B------:R-:W-:-:S04]  /*f200*/  FMUL R11, R11, R16 ;  /* 0x000000100b0b7220 */ /* 0x000fc80000400000 */
[----:B------:R-:W-:Y:S01]  /*f210*/  FFMA R15, R30, R2, R11 ;  /* 0x000000021e0f7223 */ /* 0x000fe2000000000b */
[----:B------:R-:W-:-:S04]  /*f220*/  IMAD.X R11, R160, 0x1, R9, P3 ;  /* 0x00000001a00b7824 */ /* 0x000fc800018e0609 */
[----:B------:R-:W-:-:S05]  /*f230*/  F2FP.TF32.F32.PACK_B R15, R15 ;  /* 0x0000000fff0f723e */ /* 0x000fca00024050ff */
[----:B------:R0:W-:Y:S01]  /*f240*/  @P4 STG.E desc[UR36][R10.64+0x20], R15 ;  /* 0x0000200f0a004986 */ /* 0x0001e2000c101924 */
[----:B------:R-:W-:Y:S05]  /*f250*/  @!P2 BRA `(.L_x_295) ;  /* 0x000000000004a947 */ /* 0x000fea0003800000 */
[----:B------:R0:W5:Y:S02]  /*f260*/  LDG.E.LTC128B R3, desc[UR36][R12.64+0x24] ;  /* 0x000024240c037981 */ /* 0x000164000c1e1920 */
.L_x_295:
[----:B------:R-:W-:Y:S05]  /*f270*/  BSYNC B1 ;  /* 0x0000000000017941 */ /* 0x000fea0003800000 */
.L_x_294:
[----:B0----5:R-:W-:Y:S01]  /*f280*/  LOP3.LUT R11, R3, 0xffffe000, RZ, 0xc0, !PT ;  /* 0xffffe000030b7812 */ /* 0x021fe200078ec0ff */
[----:B------:R-:W-:Y:S01]  /*f290*/  BSSY B1, `(.L_x_296) ;  /* 0x000000a000017945 */ /* 0x000fe20003800000 */
[----:B------:R-:W-:Y:S02]  /*f2a0*/  IADD3 R4, P3, P4, R161, R4, R163 ;  /* 0x00000004a1047210 */ /* 0x000fe40007c7e0a3 */
[----:B------:R-:W-:Y:S01]  /*f2b0*/  ISETP.GT.AND P5, PT, R0, 0x10, P0 ;  /* 0x000000100000780c */ /* 0x000fe200007a4270 */
[----:B------:R-:W-:Y:S01]  /*f2c0*/  FMUL R10, R11, R16 ;  /* 0x000000100b0a7220 */ /* 0x000fe20000400000 */
[----:B------:R-:W-:-:S03]  /*f2d0*/  IADD3.X R5, R160, R5, R165, P3, P4 ;  /* 0x00000005a0057210 */ /* 0x000fc60001fe84a5 */
[----:B------:R-:W-:-:S05]  /*f2e0*/  FFMA R31, R31, R2, R10 ;  /* 0x000000021f1f7223 */ /* 0x000fca000000000a */
[----:B------:R-:W-:-:S05]  /*f2f0*/  F2FP.TF32.F32.PACK_B R31, R31 ;  /* 0x0000001fff1f723e */ /* 0x000fca00024050ff */
[----:B------:R0:W-:Y:S01]  /*f300*/  @P2 STG.E desc[UR36][R4.64+0x24], R31 ;  /* 0x0000241f04002986 */ /* 0x0001e2000c101924 */
[----:B------:R-:W-:Y:S05]  /*f310*/  @!P5 BRA `(.L_x_297) ;  /* 0x000000000004d947 */ /* 0x000fea0003800000 */
[----:B------:R0:W5:Y:S02]  /*f320*/  LDG.E.LTC128B R3, desc[UR36][R6.64+0x40] ;  /* 0x0000402406037981 */ /* 0x000164000c1e1920 */
.L_x_297:
[----:B------:R-:W-:Y:S05]  /*f330*/  BSYNC B1 ;  /* 0x0000000000017941 */ /* 0x000fea0003800000 */
.L_x_296:
[----:B-----5:R-:W-:Y:S01]  /*f340*/  LOP3.LUT R11, R3, 0xffffe000, RZ, 0xc0, !PT ;  /* 0xffffe000030b7812 */ /* 0x020fe200078ec0ff */
        /* <DEDUP_REMOVED lines=8> */
.L_x_299:
[----:B------:R-:W-:Y:S05]  /*f3d0*/  BSYNC B1 ;  /* 0x0000000000017941 */ /* 0x000fea0003800000 */
.L_x_298:
        /* <DEDUP_REMOVED lines=9> */
.L_x_301:
[----:B------:R-:W-:Y:S05]  /*f470*/  BSYNC B1 ;  /* 0x0000000000017941 */ /* 0x000fea0003800000 */
.L_x_300:
        /* <DEDUP_REMOVED lines=9> */
.L_x_303:
[----:B------:R-:W-:Y:S05]  /*f510*/  BSYNC B1 ;  /* 0x0000000000017941 */ /* 0x000fea0003800000 */
.L_x_302:
        /* <DEDUP_REMOVED lines=9> */
.L_x_305:
[----:B------:R-:W-:Y:S05]  /*f5b0*/  BSYNC B1 ;  /* 0x0000000000017941 */ /* 0x000fea0003800000 */
.L_x_304:
        /* <DEDUP_REMOVED lines=9> */
.L_x_307:
[----:B------:R-:W-:Y:S05]  /*f650*/  BSYNC B1 ;  /* 0x0000000000017941 */ /* 0x000fea0003800000 */
.L_x_306:
        /* <DEDUP_REMOVED lines=9> */
.L_x_309:
[----:B------:R-:W-:Y:S05]  /*f6f0*/  BSYNC B1 ;  /* 0x0000000000017941 */ /* 0x000fea0003800000 */
.L_x_308:
        /* <DEDUP_REMOVED lines=9> */
.L_x_311:
[----:B------:R-:W-:Y:S05]  /*f790*/  BSYNC B1 ;  /* 0x0000000000017941 */ /* 0x000fea0003800000 */
.L_x_310:
        /* <DEDUP_REMOVED lines=9> */
.L_x_313:
[----:B------:R-:W-:Y:S05]  /*f830*/  BSYNC B1 ;  /* 0x0000000000017941 */ /* 0x000fea0003800000 */
.L_x_312:
        /* <DEDUP_REMOVED lines=9> */
.L_x_315:
[----:B------:R-:W-:Y:S05]  /*f8d0*/  BSYNC B1 ;  /* 0x0000000000017941 */ /* 0x000fea0003800000 */
.L_x_314:
        /* <DEDUP_REMOVED lines=9> */
.L_x_317:
[----:B------:R-:W-:Y:S05]  /*f970*/  BSYNC B1 ;  /* 0x0000000000017941 */ /* 0x000fea0003800000 */
.L_x_316:
        /* <DEDUP_REMOVED lines=9> */
.L_x_319:
[----:B------:R-:W-:Y:S05]  /*fa10*/  BSYNC B1 ;  /* 0x0000000000017941 */ /* 0x000fea0003800000 */
.L_x_318:
        /* <DEDUP_REMOVED lines=9> */
.L_x_321:
[----:B------:R-:W-:Y:S05]  /*fab0*/  BSYNC B1 ;  /* 0x0000000000017941 */ /* 0x000fea0003800000 */
.L_x_320:
        /* <DEDUP_REMOVED lines=9> */
.L_x_323:
[----:B------:R-:W-:Y:S05]  /*fb50*/  BSYNC B1 ;  /* 0x0000000000017941 */ /* 0x000fea0003800000 */
.L_x_322:
        /* <DEDUP_REMOVED lines=9> */
.L_x_325:
[----:B------:R-:W-:Y:S05]  /*fbf0*/  BSYNC B1 ;  /* 0x0000000000017941 */ /* 0x000fea0003800000 */
.L_x_324:
        /* <DEDUP_REMOVED lines=9> */
.L_x_327:
[----:B------:R-:W-:Y:S05]  /*fc90*/  BSYNC B1 ;  /* 0x0000000000017941 */ /* 0x000fea0003800000 */
.L_x_326:
        /* <DEDUP_REMOVED lines=9> */
.L_x_329:
[----:B------:R-:W-:Y:S05]  /*fd30*/  BSYNC B1 ;  /* 0x0000000000017941 */ /* 0x000fea0003800000 */
.L_x_328:
        /* <DEDUP_REMOVED lines=9> */
.L_x_331:
[----:B------:R-:W-:Y:S05]  /*fdd0*/  BSYNC B1 ;  /* 0x0000000000017941 */ /* 0x000fea0003800000 */
.L_x_330:
        /* <DEDUP_REMOVED lines=9> */
.L_x_333:
[----:B------:R-:W-:Y:S05]  /*fe70*/  BSYNC B1 ;  /* 0x0000000000017941 */ /* 0x000fea0003800000 */
.L_x_332:
        /* <DEDUP_REMOVED lines=9> */
.L_x_335:
[----:B------:R-:W-:Y:S05]  /*ff10*/  BSYNC B1 ;  /* 0x0000000000017941 */ /* 0x000fea0003800000 */
.L_x_334:
        /* <DEDUP_REMOVED lines=9> */
.L_x_337:
[----:B------:R-:W-:Y:S05]  /*ffb0*/  BSYNC B1 ;  /* 0x0000000000017941 */ /* 0x000fea0003800000 */
.L_x_336:
        /* <DEDUP_REMOVED lines=9> */
.L_x_339:
[----:B------:R-:W-:Y:S05]  /*10050*/  BSYNC B1 ;  /* 0x0000000000017941 */ /* 0x000fea0003800000 */
.L_x_338:
        /* <DEDUP_REMOVED lines=9> */
.L_x_341:
[----:B------:R-:W-:Y:S05]  /*100f0*/  BSYNC B1 ;  /* 0x0000000000017941 */ /* 0x000fea0003800000 */
.L_x_340:
        /* <DEDUP_REMOVED lines=9> */
.L_x_343:
[----:B------:R-:W-:Y:S05]  /*10190*/  BSYNC B1 ;  /* 0x0000000000017941 */ /* 0x000fea0003800000 */
.L_x_342:
        /* <DEDUP_REMOVED lines=9> */
.L_x_345:
[----:B------:R-:W-:Y:S05]  /*10230*/  BSYNC B1 ;  /* 0x0000000000017941 */ /* 0x000fea0003800000 */
.L_x_344:
        /* <DEDUP_REMOVED lines=9> */
.L_x_347:
[----:B------:R-:W-:Y:S05]  /*102d0*/  BSYNC B1 ;  /* 0x0000000000017941 */ /* 0x000fea0003800000 */
.L_x_346:
        /* <DEDUP_REMOVED lines=9> */
.L_x_349:
[----:B------:R-:W-:Y:S05]  /*10370*/  BSYNC B1 ;  /* 0x0000000000017941 */ /* 0x000fea0003800000 */
.L_x_348:
        /* <DEDUP_REMOVED lines=9> */
.L_x_351:
[----:B------:R-:W-:Y:S05]  /*10410*/  BSYNC B1 ;  /* 0x0000000000017941 */ /* 0x000fea0003800000 */
.L_x_350:
        /* <DEDUP_REMOVED lines=9> */
.L_x_353:
[----:B------:R-:W-:Y:S05]  /*104b0*/  BSYNC B1 ;  /* 0x0000000000017941 */ /* 0x000fea0003800000 */
.L_x_352:
        /* <DEDUP_REMOVED lines=9> */
.L_x_355:
[----:B------:R-:W-:Y:S05]  /*10550*/  BSYNC B1 ;  /* 0x0000000000017941 */ /* 0x000fea0003800000 */
.L_x_354:
        /* <DEDUP_REMOVED lines=9> */
.L_x_357:
[----:B------:R-:W-:Y:S05]  /*105f0*/  BSYNC B1 ;  /* 0x0000000000017941 */ /* 0x000fea0003800000 */
.L_x_356:
        /* <DEDUP_REMOVED lines=9> */
.L_x_359:
[----:B------:R-:W-:Y:S05]  /*10690*/  BSYNC B1 ;  /* 0x0000000000017941 */ /* 0x000fea0003800000 */
.L_x_358:
        /* <DEDUP_REMOVED lines=9> */
.L_x_361:
[----:B------:R-:W-:Y:S05]  /*10730*/  BSYNC B1 ;  /* 0x0000000000017941 */ /* 0x000fea0003800000 */
.L_x_360:
        /* <DEDUP_REMOVED lines=9> */
.L_x_363:
[----:B------:R-:W-:Y:S05]  /*107d0*/  BSYNC B1 ;  /* 0x0000000000017941 */ /* 0x000fea0003800000 */
.L_x_362:
        /* <DEDUP_REMOVED lines=9> */
.L_x_365:
[----:B------:R-:W-:Y:S05]  /*10870*/  BSYNC B1 ;  /* 0x0000000000017941 */ /* 0x000fea0003800000 */
.L_x_364:
        /* <DEDUP_REMOVED lines=9> */
.L_x_367:
[----:B------:R-:W-:Y:S05]  /*10910*/  BSYNC B1 ;  /* 0x0000000000017941 */ /* 0x000fea0003800000 */
.L_x_366:
        /* <DEDUP_REMOVED lines=9> */
.L_x_369:
[----:B------:R-:W-:Y:S05]  /*109b0*/  BSYNC B1 ;  /* 0x0000000000017941 */ /* 0x000fea0003800000 */
.L_x_368:
        /* <DEDUP_REMOVED lines=9> */
.L_x_371:
[----:B------:R-:W-:Y:S05]  /*10a50*/  BSYNC B1 ;  /* 0x0000000000017941 */ /* 0x000fea0003800000 */
.L_x_370:
        /* <DEDUP_REMOVED lines=9> */
.L_x_373:
[----:B------:R-:W-:Y:S05]  /*10af0*/  BSYNC B1 ;  /* 0x0000000000017941 */ /* 0x000fea0003800000 */
.L_x_372:
        /* <DEDUP_REMOVED lines=9> */
.L_x_375:
[----:B------:R-:W-:Y:S05]  /*10b90*/  BSYNC B1 ;  /* 0x0000000000017941 */ /* 0x000fea0003800000 */
.L_x_374:
        /* <DEDUP_REMOVED lines=9> */
.L_x_377:
[----:B------:R-:W-:Y:S05]  /*10c30*/  BSYNC B1 ;  /* 0x0000000000017941 */ /* 0x000fea0003800000 */
.L_x_376:
        /* <DEDUP_REMOVED lines=9> */
.L_x_379:
[----:B------:R-:W-:Y:S05]  /*10cd0*/  BSYNC B1 ;  /* 0x0000000000017941 */ /* 0x000fea0003800000 */
.L_x_378:
        /* <DEDUP_REMOVED lines=9> */
.L_x_381:
[----:B------:R-:W-:Y:S05]  /*10d70*/  BSYNC B1 ;  /* 0x0000000000017941 */ /* 0x000fea0003800000 */
.L_x_380:
        /* <DEDUP_REMOVED lines=9> */
.L_x_383:
[----:B------:R-:W-:Y:S05]  /*10e10*/  BSYNC B1 ;  /* 0x0000000000017941 */ /* 0x000fea0003800000 */
.L_x_382:
        /* <DEDUP_REMOVED lines=9> */
.L_x_385:
[----:B------:R-:W-:Y:S05]  /*10eb0*/  BSYNC B1 ;  /* 0x0000000000017941 */ /* 0x000fea0003800000 */
.L_x_384:
        /* <DEDUP_REMOVED lines=9> */
.L_x_387:
[----:B------:R-:W-:Y:S05]  /*10f50*/  BSYNC B1 ;  /* 0x0000000000017941 */ /* 0x000fea0003800000 */
.L_x_386:
        /* <DEDUP_REMOVED lines=9> */
.L_x_389:
[----:B------:R-:W-:Y:S05]  /*10ff0*/  BSYNC B1 ;  /* 0x0000000000017941 */ /* 0x000fea0003800000 */
.L_x_388:
        /* <DEDUP_REMOVED lines=9> */
.L_x_391:
[----:B------:R-:W-:Y:S05]  /*11090*/  BSYNC B1 ;  /* 0x0000000000017941 */ /* 0x000fea0003800000 */
.L_x_390:
        /* <DEDUP_REMOVED lines=9> */
.L_x_393:
[----:B------:R-:W-:Y:S05]  /*11130*/  BSYNC B1 ;  /* 0x0000000000017941 */ /* 0x000fea0003800000 */
.L_x_392:
        /* <DEDUP_REMOVED lines=9> */
.L_x_395:
[----:B------:R-:W-:Y:S05]  /*111d0*/  BSYNC B1 ;  /* 0x0000000000017941 */ /* 0x000fea0003800000 */
.L_x_394:
        /* <DEDUP_REMOVED lines=9> */
.L_x_397:
[----:B------:R-:W-:Y:S05]  /*11270*/  BSYNC B1 ;  /* 0x0000000000017941 */ /* 0x000fea0003800000 */
.L_x_396:
        /* <DEDUP_REMOVED lines=9> */
.L_x_399:
[----:B------:R-:W-:Y:S05]  /*11310*/  BSYNC B1 ;  /* 0x0000000000017941 */ /* 0x000fea0003800000 */
.L_x_398:
        /* <DEDUP_REMOVED lines=9> */
.L_x_401:
[----:B------:R-:W-:Y:S05]  /*113b0*/  BSYNC B1 ;  /* 0x0000000000017941 */ /* 0x000fea0003800000 */
.L_x_400:
        /* <DEDUP_REMOVED lines=9> */
.L_x_403:
[----:B------:R-:W-:Y:S05]  /*11450*/  BSYNC B1 ;  /* 0x0000000000017941 */ /* 0x000fea0003800000 */
.L_x_402:
        /* <DEDUP_REMOVED lines=9> */
.L_x_405:
[----:B------:R-:W-:Y:S05]  /*114f0*/  BSYNC B1 ;  /* 0x0000000000017941 */ /* 0x000fea0003800000 */
.L_x_404:
        /* <DEDUP_REMOVED lines=9> */
.L_x_407:
[----:B------:R-:W-:Y:S05]  /*11590*/  BSYNC B1 ;  /* 0x0000000000017941 */ /* 0x000fea0003800000 */
.L_x_406:
        /* <DEDUP_REMOVED lines=9> */
.L_x_409:
[----:B------:R-:W-:Y:S05]  /*11630*/  BSYNC B1 ;  /* 0x0000000000017941 */ /* 0x000fea0003800000 */
.L_x_408:
        /* <DEDUP_REMOVED lines=9> */
.L_x_411:
[----:B------:R-:W-:Y:S05]  /*116d0*/  BSYNC B1 ;  /* 0x0000000000017941 */ /* 0x000fea0003800000 */
.L_x_410:
        /* <DEDUP_REMOVED lines=9> */
.L_x_413:
[----:B------:R-:W-:Y:S05]  /*11770*/  BSYNC B1 ;  /* 0x0000000000017941 */ /* 0x000fea0003800000 */
.L_x_412:
        /* <DEDUP_REMOVED lines=9> */
.L_x_415:
[----:B------:R-:W-:Y:S05]  /*11810*/  BSYNC B1 ;  /* 0x0000000000017941 */ /* 0x000fea0003800000 */
.L_x_414:
        /* <DEDUP_REMOVED lines=9> */
.L_x_417:
[----:B------:R-:W-:Y:S05]  /*118b0*/  BSYNC B1 ;  /* 0x0000000000017941 */ /* 0x000fea0003800000 */
.L_x_416:
        /* <DEDUP_REMOVED lines=9> */
.L_x_419:
[----:B------:R-:W-:Y:S05]  /*11950*/  BSYNC B1 ;  /* 0x0000000000017941 */ /* 0x000fea0003800000 */
.L_x_418:
        /* <DEDUP_REMOVED lines=9> */
.L_x_421:
[----:B------:R-:W-:Y:S05]  /*119f0*/  BSYNC B1 ;  /* 0x0000000000017941 */ /* 0x000fea0003800000 */
.L_x_420:
        /* <DEDUP_REMOVED lines=9> */
.L_x_423:
[----:B------:R-:W-:Y:S05]  /*11a90*/  BSYNC B1 ;  /* 0x0000000000017941 */ /* 0x000fea0003800000 */
.L_x_422:
        /* <DEDUP_REMOVED lines=9> */
.L_x_425:
[----:B------:R-:W-:Y:S05]  /*11b30*/  BSYNC B1 ;  /* 0x0000000000017941 */ /* 0x000fea0003800000 */
.L_x_424:
        /* <DEDUP_REMOVED lines=9> */
.L_x_427:
[----:B------:R-:W-:Y:S05]  /*11bd0*/  BSYNC B1 ;  /* 0x0000000000017941 */ /* 0x000fea0003800000 */
.L_x_426:
        /* <DEDUP_REMOVED lines=9> */
.L_x_429:
[----:B------:R-:W-:Y:S05]  /*11c70*/  BSYNC B1 ;  /* 0x0000000000017941 */ /* 0x000fea0003800000 */
.L_x_428:
        /* <DEDUP_REMOVED lines=9> */
.L_x_431:
[----:B------:R-:W-:Y:S05]  /*11d10*/  BSYNC B1 ;  /* 0x0000000000017941 */ /* 0x000fea0003800000 */
.L_x_430:
        /* <DEDUP_REMOVED lines=9> */
.L_x_433:
[----:B------:R-:W-:Y:S05]  /*11db0*/  BSYNC B1 ;  /* 0x0000000000017941 */ /* 0x000fea0003800000 */
.L_x_432:
        /* <DEDUP_REMOVED lines=9> */
.L_x_435:
[----:B------:R-:W-:Y:S05]  /*11e50*/  BSYNC B1 ;  /* 0x0000000000017941 */ /* 0x000fea0003800000 */
.L_x_434:
        /* <DEDUP_REMOVED lines=9> */
.L_x_437:
[----:B------:R-:W-:Y:S05]  /*11ef0*/  BSYNC B1 ;  /* 0x0000000000017941 */ /* 0x000fea0003800000 */
.L_x_436:
        /* <DEDUP_REMOVED lines=9> */
.L_x_439:
[----:B------:R-:W-:Y:S05]  /*11f90*/  BSYNC B1 ;  /* 0x0000000000017941 */ /* 0x000fea0003800000 */
.L_x_438:
        /* <DEDUP_REMOVED lines=9> */
.L_x_441:
[----:B------:R-:W-:Y:S05]  /*12030*/  BSYNC B1 ;  /* 0x0000000000017941 */ /* 0x000fea0003800000 */
.L_x_440:
        /* <DEDUP_REMOVED lines=9> */
.L_x_443:
[----:B------:R-:W-:Y:S05]  /*120d0*/  BSYNC B1 ;  /* 0x0000000000017941 */ /* 0x000fea0003800000 */
.L_x_442:
        /* <DEDUP_REMOVED lines=9> */
.L_x_445:
[----:B------:R-:W-:Y:S05]  /*12170*/  BSYNC B1 ;  /* 0x0000000000017941 */ /* 0x000fea0003800000 */
.L_x_444:
        /* <DEDUP_REMOVED lines=9> */
.L_x_447:
[----:B------:R-:W-:Y:S05]  /*12210*/  BSYNC B1 ;  /* 0x0000000000017941 */ /* 0x000fea0003800000 */
.L_x_446:
        /* <DEDUP_REMOVED lines=9> */
.L_x_449:
[----:B------:R-:W-:Y:S05]  /*122b0*/  BSYNC B1 ;  /* 0x0000000000017941 */ /* 0x000fea0003800000 */
.L_x_448:
        /* <DEDUP_REMOVED lines=9> */
.L_x_451:
[----:B------:R-:W-:Y:S05]  /*12350*/  BSYNC B1 ;  /* 0x0000000000017941 */ /* 0x000fea0003800000 */
.L_x_450:
        /* <DEDUP_REMOVED lines=9> */
.L_x_453:
[----:B------:R-:W-:Y:S05]  /*123f0*/  BSYNC B1 ;  /* 0x0000000000017941 */ /* 0x000fea0003800000 */
.L_x_452:
        /* <DEDUP_REMOVED lines=9> */
.L_x_455:
[----:B------:R-:W-:Y:S05]  /*12490*/  BSYNC B1 ;  /* 0x0000000000017941 */ /* 0x000fea0003800000 */
.L_x_454:
        /* <DEDUP_REMOVED lines=9> */
.L_x_457:
[----:B------:R-:W-:Y:S05]  /*12530*/  BSYNC B1 ;  /* 0x0000000000017941 */ /* 0x000fea0003800000 */
.L_x_456:
        /* <DEDUP_REMOVED lines=9> */
.L_x_459:
[----:B------:R-:W-:Y:S05]  /*125d0*/  BSYNC B1 ;  /* 0x0000000000017941 */ /* 0x000fea0003800000 */
.L_x_458:
        /* <DEDUP_REMOVED lines=9> */
.L_x_461:
[----:B------:R-:W-:Y:S05]  /*12670*/  BSYNC B1 ;  /* 0x0000000000017941 */ /* 0x000fea0003800000 */
.L_x_460:
        /* <DEDUP_REMOVED lines=9> */
.L_x_463:
[----:B------:R-:W-:Y:S05]  /*12710*/  BSYNC B1 ;  /* 0x0000000000017941 */ /* 0x000fea0003800000 */
.L_x_462:
        /* <DEDUP_REMOVED lines=9> */
.L_x_465:
[----:B------:R-:W-:Y:S05]  /*127b0*/  BSYNC B1 ;  /* 0x0000000000017941 */ /* 0x000fea0003800000 */
.L_x_464:
        /* <DEDUP_REMOVED lines=9> */
.L_x_467:
[----:B------:R-:W-:Y:S05]  /*12850*/  BSYNC B1 ;  /* 0x0000000000017941 */ /* 0x000fea0003800000 */
.L_x_466:
        /* <DEDUP_REMOVED lines=9> */
.L_x_469:
[----:B------:R-:W-:Y:S05]  /*128f0*/  BSYNC B1 ;  /* 0x0000000000017941 */ /* 0x000fea0003800000 */
.L_x_468:
        /* <DEDUP_REMOVED lines=9> */
.L_x_471:
[----:B------:R-:W-:Y:S05]  /*12990*/  BSYNC B1 ;  /* 0x0000000000017941 */ /* 0x000fea0003800000 */
.L_x_470:
        /* <DEDUP_REMOVED lines=9> */
.L_x_473:
[----:B------:R-:W-:Y:S05]  /*12a30*/  BSYNC B1 ;  /* 0x0000000000017941 */ /* 0x000fea0003800000 */
.L_x_472:
        /* <DEDUP_REMOVED lines=9> */
.L_x_475:
[----:B------:R-:W-:Y:S05]  /*12ad0*/  BSYNC B1 ;  /* 0x0000000000017941 */ /* 0x000fea0003800000 */
.L_x_474:
        /* <DEDUP_REMOVED lines=9> */
.L_x_477:
[----:B------:R-:W-:Y:S05]  /*12b70*/  BSYNC B1 ;  /* 0x0000000000017941 */ /* 0x000fea0003800000 */
.L_x_476:
        /* <DEDUP_REMOVED lines=9> */
.L_x_479:
[----:B------:R-:W-:Y:S05]  /*12c10*/  BSYNC B1 ;  /* 0x0000000000017941 */ /* 0x000fea0003800000 */
.L_x_478:
        /* <DEDUP_REMOVED lines=9> */
.L_x_481:
[----:B------:R-:W-:Y:S05]  /*12cb0*/  BSYNC B1 ;  /* 0x0000000000017941 */ /* 0x000fea0003800000 */
.L_x_480:
        /* <DEDUP_REMOVED lines=9> */
.L_x_483:
[----:B------:R-:W-:Y:S05]  /*12d50*/  BSYNC B1 ;  /* 0x0000000000017941 */ /* 0x000fea0003800000 */
.L_x_482:
        /* <DEDUP_REMOVED lines=9> */
.L_x_485:
[----:B------:R-:W-:Y:S05]  /*12df0*/  BSYNC B1 ;  /* 0x0000000000017941 */ /* 0x000fea0003800000 */
.L_x_484:
        /* <DEDUP_REMOVED lines=9> */
.L_x_487:
[----:B------:R-:W-:Y:S05]  /*12e90*/  BSYNC B1 ;  /* 0x0000000000017941 */ /* 0x000fea0003800000 */
.L_x_486:
        /* <DEDUP_REMOVED lines=9> */
.L_x_489:
[----:B------:R-:W-:Y:S05]  /*12f30*/  BSYNC B1 ;  /* 0x0000000000017941 */ /* 0x000fea0003800000 */
.L_x_488:
        /* <DEDUP_REMOVED lines=9> */
.L_x_491:
[----:B------:R-:W-:Y:S05]  /*12fd0*/  BSYNC B1 ;  /* 0x0000000000017941 */ /* 0x000fea0003800000 */
.L_x_490:
        /* <DEDUP_REMOVED lines=9> */
.L_x_493:
[----:B------:R-:W-:Y:S05]  /*13070*/  BSYNC B1 ;  /* 0x0000000000017941 */ /* 0x000fea0003800000 */
.L_x_492:
        /* <DEDUP_REMOVED lines=9> */
.L_x_495:
[----:B------:R-:W-:Y:S05]  /*13110*/  BSYNC B1 ;  /* 0x0000000000017941 */ /* 0x000fea0003800000 */
.L_x_494:
        /* <DEDUP_REMOVED lines=9> */
.L_x_497:
[----:B------:R-:W-:Y:S05]  /*131b0*/  BSYNC B1 ;  /* 0x0000000000017941 */ /* 0x000fea0003800000 */
.L_x_496:
        /* <DEDUP_REMOVED lines=9> */
.L_x_499:
[----:B------:R-:W-:Y:S05]  /*13250*/  BSYNC B1 ;  /* 0x0000000000017941 */ /* 0x000fea0003800000 */
.L_x_498:
        /* <DEDUP_REMOVED lines=9> */
.L_x_501:
[----:B------:R-:W-:Y:S05]  /*132f0*/  BSYNC B1 ;  /* 0x0000000000017941 */ /* 0x000fea0003800000 */
.L_x_500:
        /* <DEDUP_REMOVED lines=9> */
.L_x_503:
[----:B------:R-:W-:Y:S05]  /*13390*/  BSYNC B1 ;  /* 0x0000000000017941 */ /* 0x000fea0003800000 */
.L_x_502:
        /* <DEDUP_REMOVED lines=9> */
.L_x_505:
[----:B------:R-:W-:Y:S05]  /*13430*/  BSYNC B1 ;  /* 0x0000000000017941 */ /* 0x000fea0003800000 */
.L_x_504:
        /* <DEDUP_REMOVED lines=9> */
.L_x_507:
[----:B------:R-:W-:Y:S05]  /*134d0*/  BSYNC B1 ;  /* 0x0000000000017941 */ /* 0x000fea0003800000 */
.L_x_506:
        /* <DEDUP_REMOVED lines=9> */
.L_x_509:
[----:B------:R-:W-:Y:S05]  /*13570*/  BSYNC B1 ;  /* 0x0000000000017941 */ /* 0x000fea0003800000 */
.L_x_508:
        /* <DEDUP_REMOVED lines=9> */
.L_x_511:
[----:B------:R-:W-:Y:S05]  /*13610*/  BSYNC B1 ;  /* 0x0000000000017941 */ /* 0x000fea0003800000 */
.L_x_510:
        /* <DEDUP_REMOVED lines=9> */
.L_x_513:
[----:B------:R-:W-:Y:S05]  /*136b0*/  BSYNC B1 ;  /* 0x0000000000017941 */ /* 0x000fea0003800000 */
.L_x_512:
        /* <DEDUP_REMOVED lines=9> */
.L_x_515:
[----:B------:R-:W-:Y:S05]  /*13750*/  BSYNC B1 ;  /* 0x0000000000017941 */ /* 0x000fea0003800000 */
.L_x_514:
        /* <DEDUP_REMOVED lines=9> */
.L_x_517:
[----:B------:R-:W-:Y:S05]  /*137f0*/  BSYNC B1 ;  /* 0x0000000000017941 */ /* 0x000fea0003800000 */
.L_x_516:
        /* <DEDUP_REMOVED lines=9> */
.L_x_519:
[----:B------:R-:W-:Y:S05]  /*13890*/  BSYNC B1 ;  /* 0x0000000000017941 */ /* 0x000fea0003800000 */
.L_x_518:
        /* <DEDUP_REMOVED lines=9> */
.L_x_521:
[----:B------:R-:W-:Y:S05]  /*13930*/  BSYNC B1 ;  /* 0x0000000000017941 */ /* 0x000fea0003800000 */
.L_x_520:
        /* <DEDUP_REMOVED lines=9> */
.L_x_523:
[----:B------:R-:W-:Y:S05]  /*139d0*/  BSYNC B1 ;  /* 0x0000000000017941 */ /* 0x000fea0003800000 */
.L_x_522:
        /* <DEDUP_REMOVED lines=9> */
.L_x_525:
[----:B------:R-:W-:Y:S05]  /*13a70*/  BSYNC B1 ;  /* 0x0000000000017941 */ /* 0x000fea0003800000 */
.L_x_524:
        /* <DEDUP_REMOVED lines=9> */
.L_x_527:
[----:B------:R-:W-:Y:S05]  /*13b10*/  BSYNC B1 ;  /* 0x0000000000017941 */ /* 0x000fea0003800000 */
.L_x_526:
        /* <DEDUP_REMOVED lines=9> */
.L_x_529:
[----:B------:R-:W-:Y:S05]  /*13bb0*/  BSYNC B1 ;  /* 0x0000000000017941 */ /* 0x000fea0003800000 */
.L_x_528:
        /* <DEDUP_REMOVED lines=9> */
.L_x_531:
[----:B------:R-:W-:Y:S05]  /*13c50*/  BSYNC B1 ;  /* 0x0000000000017941 */ /* 0x000fea0003800000 */
.L_x_530:
[----:B01--45:R-:W-:Y:S01]  /*13c60*/  LOP3.LUT R7, R3, 0xffffe000, RZ, 0xc0, !PT ;  /* 0xffffe00003077812 */ /* 0x033fe200078ec0ff */
        /* <DEDUP_REMOVED lines=8> */
.L_x_533:
[----:B------:R-:W-:Y:S05]  /*13cf0*/  BSYNC B1 ;  /* 0x0000000000017941 */ /* 0x000fea0003800000 */
.L_x_532:
        /* <DEDUP_REMOVED lines=9> */
.L_x_535:
[----:B------:R-:W-:Y:S05]  /*13d90*/  BSYNC B1 ;  /* 0x0000000000017941 */ /* 0x000fea0003800000 */
.L_x_534:
[----:B------:R-:W-:Y:S05]  /*13da0*/  @!P1 BRA `(.L_x_536) ;  /* 0x00000050004c9947 */ /* 0x000fea0003800000 */
[----:B-----5:R-:W-:-:S05]  /*13db0*/  LOP3.LUT R3, R3, 0xffffe000, RZ, 0xc0, !PT ;  /* 0xffffe00003037812 */ /* 0x020fca00078ec0ff */
[----:B------:R-:W-:-:S04]  /*13dc0*/  FMUL R0, R3, R16 ;  /* 0x0000001003007220 */ /* 0x000fc80000400000 */
[----:B------:R-:W-:-:S05]  /*13dd0*/  FFMA R151, R151, R2, R0 ;  /* 0x0000000297977223 */ /* 0x000fca0000000000 */
[----:B------:R-:W-:-:S05]  /*13de0*/  F2FP.TF32.F32.PACK_B R151, R151 ;  /* 0x00000097ff97723e */ /* 0x000fca00024050ff */
[----:B------:R0:W-:Y:S01]  /*13df0*/  STG.E desc[UR36][R4.64+0x3e4], R151 ;  /* 0x0003e49704007986 */ /* 0x0001e2000c101924 */
[----:B------:R-:W-:Y:S05]  /*13e00*/  BRA `(.L_x_536) ;  /* 0x0000005000347947 */ /* 0x000fea0003800000 */
.L_x_29:
[----:B------:R-:W2:Y:S01]  /*13e10*/  LDL.LU R3, [R1] ;  /* 0x0000000001037983 */ /* 0x000ea20000300800 */
[----:B------:R-:W-:-:S03]  /*13e20*/  ULDC.64 UR4, c[0x0][0x5c0] ;  /* 0x0001700000047ab9 */ /* 0x000fc60000000a00 */
[----:B------:R-:W3:Y:S04]  /*13e30*/  LDL.LU R9, [R1+0x8] ;  /* 0x0000080001097983 */ /* 0x000ee80000300800 */
[----:B------:R-:W4:Y:S04]  /*13e40*/  LDL.LU R8, [R1+0x54] ;  /* 0x0000540001087983 */ /* 0x000f280000300800 */
[----:B------:R-:W5:Y:S04]  /*13e50*/  LDL.LU R235, [R1+0x8c] ;  /* 0x00008c0001eb7983 */ /* 0x000f680000300800 */
        /* <DEDUP_REMOVED lines=91> */
[----:B------:R-:W5:Y:S01]  /*14410*/  LDL.LU R12, [R1+0x1fc] ;  /* 0x0001fc00010c7983 */ /* 0x000f620000300800 */
[----:B--2---:R-:W-:Y:S01]  /*14420*/  FMUL R3, R3, R2 ;  /* 0x0000000203037220 */ /* 0x004fe20000400000 */
[----:B------:R-:W-:-:S02]  /*14430*/  LEA R4, P0, R6, UR4, 0x2 ;  /* 0x0000000406047c11 */ /* 0x000fc4000f8010ff */
[----:B------:R-:W2:Y:S02]  /*14440*/  LDL.LU R7, [R1+0x4] ;  /* 0x0000040001077983 */ /* 0x000ea40000300800 */
[----:B------:R-:W-:Y:S02]  /*14450*/  LEA.HI.X R5, R6, UR5, R10, 0x2, P0 ;  /* 0x0000000506057c11 */ /* 0x000fe400080f140a */
[----:B------:R-:W-:Y:S01]  /*14460*/  F2FP.TF32.F32.PACK_B R3, R3 ;  /* 0x00000003ff03723e */ /* 0x000fe200024050ff */
[----:B------:R-:W5:Y:S01]  /*14470*/  LDL.LU R10, [R1+0x5c] ;  /* 0x00005c00010a7983 */ /* 0x000f620000300800 */
[----:B------:R-:W-:-:S03]  /*14480*/  ISETP.GT.AND P0, PT, R0, 0x1, P3 ;  /* 0x000000010000780c */ /* 0x000fc60001f04270 */
[----:B------:R2:W-:Y:S01]  /*14490*/  @P1 STG.E desc[UR36][R4.64], R3 ;  /* 0x0000000304001986 */ /* 0x0005e2000c101924 */
[----:B------:R-:W-:Y:S01]  /*144a0*/  ISETP.GT.AND P2, PT, R158, 0x8, PT ;  /* 0x000000089e00780c */ /* 0x000fe20003f44270 */
[----:B--2---:R-:W-:-:S05]  /*144b0*/  FMUL R3, R7, R2 ;  /* 0x0000000207037220 */ /* 0x004fca0000400000 */
[----:B------:R-:W-:-:S05]  /*144c0*/  F2FP.TF32.F32.PACK_B R3, R3 ;  /* 0x00000003ff03723e */ /* 0x000fca00024050ff */
[----:B------:R0:W-:Y:S04]  /*144d0*/  @P0 STG.E desc[UR36][R4.64+0x4], R3 ;  /* 0x0000040304000986 */ /* 0x0001e8000c101924 */
[----:B0-----:R-:W2:Y:S01]  /*144e0*/  LDL.LU R3, [R1+0xc] ;  /* 0x00000c0001037983 */ /* 0x001ea20000300800 */
[----:B------:R-:W-:Y:S01]  /*144f0*/  USHF.L.U32 UR5, UR8, 0x5, URZ ;  /* 0x0000000508057899 */ /* 0x000fe2000800063f */
[----:B------:R-:W-:Y:S01]  /*14500*/  ISETP.GT.AND P0, PT, R0, RZ, P2 ;  /* 0x000000ff0000720c */ /* 0x000fe20001704270 */
[----:B------:R-:W-:Y:S01]  /*14510*/  USHF.L.U64.HI UR4, UR8, 0x5, UR9 ;  /* 0x0000000508047899 */ /* 0x000fe20008010209 */
[----:B---3--:R-:W-:-:S03]  /*14520*/  FMUL R9, R9, R2 ;  /* 0x0000000209097220 */ /* 0x008fc60000400000 */
[----:B------:R-:W-:Y:S02]  /*14530*/  IADD3 R6, P1, R4, UR5, RZ ;  /* 0x0000000504067c10 */ /* 0x000fe4000ff3e0ff */
[----:B------:R-:W-:Y:S02]  /*14540*/  F2FP.TF32.F32.PACK_B R9, R9 ;  /* 0x00000009ff09723e */ /* 0x000fe400024050ff */
[----:B------:R-:W-:-:S05]  /*14550*/  IADD3.X R7, R5, UR4, RZ, P1, !PT ;  /* 0x0000000405077c10 */ /* 0x000fca0008ffe4ff */
[----:B------:R0:W-:Y:S01]  /*14560*/  @P0 STG.E desc[UR36][R6.64], R9 ;  /* 0x0000000906000986 */ /* 0x0001e2000c101924 */
[----:B------:R-:W-:-:S03]  /*14570*/  ISETP.GT.AND P0, PT, R0, 0x1, P2 ;  /* 0x000000010000780c */ /* 0x000fc60001704270 */
[----:B0-----:R-:W3:Y:S01]  /*14580*/  LDL.LU R9, [R1+0x60] ;  /* 0x0000600001097983 */ /* 0x001ee20000300800 */
[----:B--2---:R-:W-:-:S05]  /*14590*/  FMUL R3, R3, R2 ;  /* 0x0000000203037220 */ /* 0x004fca0000400000 */
[----:B------:R-:W-:-:S05]  /*145a0*/  F2FP.TF32.F32.PACK_B R3, R3 ;  /* 0x00000003ff03723e */ /* 0x000fca00024050ff */
[----:B------:R0:W-:Y:S04]  /*145b0*/  @P0 STG.E desc[UR36][R6.64+0x4], R3 ;  /* 0x0000040306000986 */ /* 0x0001e8000c101924 */
[----:B0-----:R-:W2:Y:S01]  /*145c0*/  LDL.LU R3, [R1+0x10] ;  /* 0x0000100001037983 */ /* 0x001ea20000300800 */
[----:B------:R-:W-:Y:S01]  /*145d0*/  ISETP.GT.AND P0, PT, R0, 0x8, P3 ;  /* 0x000000080000780c */ /* 0x000fe20001f04270 */
[----:B--2---:R-:W-:-:S05]  /*145e0*/  FMUL R3, R3, R2 ;  /* 0x0000000203037220 */ /* 0x004fca0000400000 */
[----:B------:R-:W-:-:S07]  /*145f0*/  F2FP.TF32.F32.PACK_B R3, R3 ;  /* 0x00000003ff03723e */ /* 0x000fce00024050ff */
        /* <DEDUP_REMOVED lines=82> */
[C---:B------:R-:W-:Y:S02]  /*14b20*/  ISETP.GT.AND P1, PT, R0.reuse, 0x29, P3 ;  /* 0x000000290000780c */ /* 0x040fe40001f24270 */
[----:B------:R-:W-:Y:S01]  /*14b30*/  ISETP.GT.AND P0, PT, R0, 0x28, P2 ;  /* 0x000000280000780c */ /* 0x000fe20001704270 */
[----:B----4-:R-:W-:-:S05]  /*14b40*/  FMUL R8, R8, R2 ;  /* 0x0000000208087220 */ /* 0x010fca0000400000 */
[----:B------:R-:W-:-:S05]  /*14b50*/  F2FP.TF32.F32.PACK_B R8, R8 ;  /* 0x00000008ff08723e */ /* 0x000fca00024050ff */
[----:B------:R0:W-:Y:S04]  /*14b60*/  @P1 STG.E desc[UR36][R4.64+0xa4], R8 ;  /* 0x0000a40804001986 */ /* 0x0001e8000c101924 */
[----:B0-----:R-:W4:Y:S01]  /*14b70*/  LDL.LU R8, [R1+0x68] ;  /* 0x0000680001087983 */ /* 0x001f220000300800 */
[----:B--2---:R-:W-:-:S05]  /*14b80*/  FMUL R3, R3, R2 ;  /* 0x0000000203037220 */ /* 0x004fca0000400000 */
[----:B------:R-:W-:-:S05]  /*14b90*/  F2FP.TF32.F32.PACK_B R3, R3 ;  /* 0x00000003ff03723e */ /* 0x000fca00024050ff */
[----:B------:R0:W-:Y:S04]  /*14ba0*/  @P0 STG.E desc[UR36][R6.64+0xa0], R3 ;  /* 0x0000a00306000986 */ /* 0x0001e8000c101924 */
[----:B0-----:R-:W2:Y:S01]  /*14bb0*/  LDL.LU R3, [R1+0x64] ;  /* 0x0000640001037983 */ /* 0x001ea20000300800 */
[C---:B------:R-:W-:Y:S02]  /*14bc0*/  ISETP.GT.AND P1, PT, R0.reuse, 0x29, P2 ;  /* 0x000000290000780c */ /* 0x040fe40001724270 */
[----:B------:R-:W-:Y:S01]  /*14bd0*/  ISETP.GT.AND P4, PT, R0, 0x30, P3 ;  /* 0x000000300000780c */ /* 0x000fe20001f84270 */
[-C--:B-----5:R-:W-:Y:S01]  /*14be0*/  FMUL R10, R10, R2.reuse ;  /* 0x000000020a0a7220 */ /* 0x0a0fe20000400000 */
[C---:B------:R-:W-:Y:S01]  /*14bf0*/  ISETP.GT.AND P5, PT, R0.reuse, 0x31, P3 ;  /* 0x000000310000780c */ /* 0x040fe20001fa4270 */
[-C--:B---3--:R-:W-:Y:S01]  /*14c00*/  FMUL R9, R9, R2.reuse ;  /* 0x0000000209097220 */ /* 0x088fe20000400000 */
[----:B------:R-:W-:Y:S01]  /*14c10*/  ISETP.GT.AND P0, PT, R0, 0x30, P2 ;  /* 0x000000300000780c */ /* 0x000fe20001704270 */
[----:B----4-:R-:W-:Y:S01]  /*14c20*/  FMUL R8, R8, R2 ;  /* 0x0000000208087220 */ /* 0x010fe20000400000 */
[----:B------:R-:W-:-:S02]  /*14c30*/  F2FP.TF32.F32.PACK_B R10, R10 ;  /* 0x0000000aff0a723e */ /* 0x000fc400024050ff */
[----:B------:R-:W-:Y:S02]  /*14c40*/  F2FP.TF32.F32.PACK_B R9, R9 ;  /* 0x00000009ff09723e */ /* 0x000fe400024050ff */
[----:B------:R-:W-:Y:S01]  /*14c50*/  F2FP.TF32.F32.PACK_B R8, R8 ;  /* 0x00000008ff08723e */ /* 0x000fe200024050ff */
[----:B------:R0:W-:Y:S04]  /*14c60*/  @P1 STG.E desc[UR36][R6.64+0xa4], R10 ;  /* 0x0000a40a06001986 */ /* 0x0001e8000c101924 */
[----:B------:R1:W-:Y:S04]  /*14c70*/  @P4 STG.E desc[UR36][R4.64+0xc0], R9 ;  /* 0x0000c00904004986 */ /* 0x0003e8000c101924 */
[----:B0-----:R-:W3:Y:S04]  /*14c80*/  LDL.LU R10, [R1+0x78] ;  /* 0x00007800010a7983 */ /* 0x001ee80000300800 */
[----:B-1----:R-:W4:Y:S01]  /*14c90*/  LDL.LU R9, [R1+0x74] ;  /* 0x0000740001097983 */ /* 0x002f220000300800 */
[----:B--2---:R-:W-:-:S05]  /*14ca0*/  FMUL R3, R3, R2 ;  /* 0x0000000203037220 */ /* 0x004fca0000400000 */
[----:B------:R-:W-:-:S05]  /*14cb0*/  F2FP.TF32.F32.PACK_B R3, R3 ;  /* 0x00000003ff03723e */ /* 0x000fca00024050ff */
[----:B------:R0:W-:Y:S04]  /*14cc0*/  @P5 STG.E desc[UR36][R4.64+0xc4], R3 ;  /* 0x0000c40304005986 */ /* 0x0001e8000c101924 */
[----:B------:R1:W-:Y:S04]  /*14cd0*/  @P0 STG.E desc[UR36][R6.64+0xc0], R8 ;  /* 0x0000c00806000986 */ /* 0x0003e8000c101924 */
[----:B0-----:R-:W2:Y:S04]  /*14ce0*/  LDL.LU R3, [R1+0x6c] ;  /* 0x00006c0001037983 */ /* 0x001ea80000300800 */
[----:B-1----:R-:W5:Y:S01]  /*14cf0*/  LDL.LU R8, [R1+0x70] ;  /* 0x0000700001087983 */ /* 0x002f620000300800 */
[----:B------:R-:W-:-:S02]  /*14d00*/  ISETP.GT.AND P1, PT, R0, 0x31, P2 ;  /* 0x000000310000780c */ /* 0x000fc40001724270 */
[C---:B------:R-:W-:Y:S02]  /*14d10*/  ISETP.GT.AND P4, PT, R0.reuse, 0x38, P3 ;  /* 0x000000380000780c */ /* 0x040fe40001f84270 */
[C---:B------:R-:W-:Y:S02]  /*14d20*/  ISETP.GT.AND P5, PT, R0.reuse, 0x39, P3 ;  /* 0x000000390000780c */ /* 0x040fe40001fa4270 */
[----:B------:R-:W-:Y:S01]  /*14d30*/  ISETP.GT.AND P0, PT, R0, 0x38, P2 ;  /* 0x000000380000780c */ /* 0x000fe20001704270 */
[-C--:B----4-:R-:W-:Y:S01]  /*14d40*/  FMUL R9, R9, R2.reuse ;  /* 0x0000000209097220 */ /* 0x090fe20000400000 */
[----:B---3--:R-:W-:-:S04]  /*14d50*/  FMUL R10, R10, R2 ;  /* 0x000000020a0a7220 */ /* 0x008fc80000400000 */
[----:B------:R-:W-:Y:S02]  /*14d60*/  F2FP.TF32.F32.PACK_B R9, R9 ;  /* 0x00000009ff09723e */ /* 0x000fe400024050ff */
[----:B------:R-:W-:Y:S01]  /*14d70*/  F2FP.TF32.F32.PACK_B R10, R10 ;  /* 0x0000000aff0a723e */ /* 0x000fe200024050ff */
[-C--:B--2---:R-:W-:Y:S01]  /*14d80*/  FMUL R3, R3, R2.reuse ;  /* 0x0000000203037220 */ /* 0x084fe20000400000 */
[----:B-----5:R-:W-:-:S04]  /*14d90*/  FMUL R8, R8, R2 ;  /* 0x0000000208087220 */ /* 0x020fc80000400000 */
[----:B------:R-:W-:Y:S02]  /*14da0*/  F2FP.TF32.F32.PACK_B R3, R3 ;  /* 0x00000003ff03723e */ /* 0x000fe400024050ff */
[----:B------:R-:W-:-:S03]  /*14db0*/  F2FP.TF32.F32.PACK_B R8, R8 ;  /* 0x00000008ff08723e */ /* 0x000fc600024050ff */
[----:B------:R0:W-:Y:S04]  /*14dc0*/  @P1 STG.E desc[UR36][R6.64+0xc4], R3 ;  /* 0x0000c40306001986 */ /* 0x0001e8000c101924 */
[----:B------:R1:W-:Y:S04]  /*14dd0*/  @P4 STG.E desc[UR36][R4.64+0xe0], R8 ;  /* 0x0000e00804004986 */ /* 0x0003e8000c101924 */
[----:B0-----:R-:W2:Y:S04]  /*14de0*/  LDL.LU R3, [R1+0x7c] ;  /* 0x00007c0001037983 */ /* 0x001ea80000300800 */
[----:B-1----:R-:W3:Y:S04]  /*14df0*/  LDL.LU R8, [R1+0x80] ;  /* 0x0000800001087983 */ /* 0x002ee80000300800 */
[----:B------:R0:W-:Y:S04]  /*14e00*/  @P5 STG.E desc[UR36][R4.64+0xe4], R9 ;  /* 0x0000e40904005986 */ /* 0x0001e8000c101924 */
[----:B------:R1:W-:Y:S04]  /*14e10*/  @P0 STG.E desc[UR36][R6.64+0xe0], R10 ;  /* 0x0000e00a06000986 */ /* 0x0003e8000c101924 */
[----:B0-----:R-:W4:Y:S04]  /*14e20*/  LDL.LU R9, [R1+0x84] ;  /* 0x0000840001097983 */ /* 0x001f280000300800 */
[----:B-1----:R-:W5:Y:S01]  /*14e30*/  LDL.LU R10, [R1+0x88] ;  /* 0x00008800010a7983 */ /* 0x002f620000300800 */
[----:B------:R-:W-:-:S02]  /*14e40*/  ISETP.GT.AND P1, PT, R0, 0x39, P2 ;  /* 0x000000390000780c */ /* 0x000fc40001724270 */
[C---:B------:R-:W-:Y:S02]  /*14e50*/  ISETP.GT.AND P4, PT, R0.reuse, 0x40, P3 ;  /* 0x000000400000780c */ /* 0x040fe40001f84270 */
[C---:B------:R-:W-:Y:S02]  /*14e60*/  ISETP.GT.AND P5, PT, R0.reuse, 0x41, P3 ;  /* 0x000000410000780c */ /* 0x040fe40001fa4270 */
[----:B------:R-:W-:Y:S01]  /*14e70*/  ISETP.GT.AND P0, PT, R0, 0x40, P2 ;  /* 0x000000400000780c */ /* 0x000fe20001704270 */
[-C--:B------:R-:W-:Y:S01]  /*14e80*/  FMUL R11, R11, R2.reuse ;  /* 0x000000020b0b7220 */ /* 0x080fe20000400000 */
[----:B------:R-:W-:-:S04]  /*14e90*/  FMUL R13, R13, R2 ;  /* 0x000000020d0d7220 */ /* 0x000fc80000400000 */
[----:B------:R-:W-:Y:S02]  /*14ea0*/  F2FP.TF32.F32.PACK_B R11, R11 ;  /* 0x0000000bff0b723e */ /* 0x000fe400024050ff */
[----:B------:R-:W-:Y:S01]  /*14eb0*/  F2FP.TF32.F32.PACK_B R13, R13 ;  /* 0x0000000dff0d723e */ /* 0x000fe200024050ff */
[----:B------:R-:W-:-:S05]  /*14ec0*/  FMUL R15, R15, R2 ;  /* 0x000000020f0f7220 */ /* 0x000fca0000400000 */
[----:B------:R-:W-:Y:S01]  /*14ed0*/  F2FP.TF32.F32.PACK_B R15, R15 ;  /* 0x0000000fff0f723e */ /* 0x000fe200024050ff */
[----:B------:R-:W-:-:S05]  /*14ee0*/  FMUL R19, R19, R2 ;  /* 0x0000000213137220 */ /* 0x000fca0000400000 */
[----:B------:R-:W-:Y:S01]  /*14ef0*/  F2FP.TF32.F32.PACK_B R19, R19 ;  /* 0x00000013ff13723e */ /* 0x000fe200024050ff */
[-C--:B--2---:R-:W-:Y:S01]  /*14f00*/  FMUL R3, R3, R2.reuse ;  /* 0x0000000203037220 */ /* 0x084fe20000400000 */
[----:B---3--:R-:W-:-:S04]  /*14f10*/  FMUL R8, R8, R2 ;  /* 0x0000000208087220 */ /* 0x008fc80000400000 */
[----:B------:R-:W-:Y:S02]  /*14f20*/  F2FP.TF32.F32.PACK_B R3, R3 ;  /* 0x00000003ff03723e */ /* 0x000fe400024050ff */
[----:B------:R-:W-:-:S03]  /*14f30*/  F2FP.TF32.F32.PACK_B R8, R8 ;  /* 0x00000008ff08723e */ /* 0x000fc600024050ff */
[----:B------:R0:W-:Y:S01]  /*14f40*/  @P1 STG.E desc[UR36][R6.64+0xe4], R3 ;  /* 0x0000e40306001986 */ /* 0x0001e2000c101924 */
[----:B------:R-:W-:-:S03]  /*14f50*/  ISETP.GT.AND P1, PT, R0, 0x41, P2 ;  /* 0x000000410000780c */ /* 0x000fc60001724270 */
[----:B------:R1:W-:Y:S01]  /*14f60*/  @P4 STG.E desc[UR36][R4.64+0x100], R8 ;  /* 0x0001000804004986 */ /* 0x0003e2000c101924 */
[----:B------:R-:W-:Y:S01]  /*14f70*/  ISETP.GT.AND P4, PT, R0, 0x48, P3 ;  /* 0x000000480000780c */ /* 0x000fe20001f84270 */
[-C--:B----4-:R-:W-:Y:S01]  /*14f80*/  FMUL R9, R9, R2.reuse ;  /* 0x0000000209097220 */ /* 0x090fe20000400000 */
[-C--:B0-----:R-:W-:Y:S01]  /*14f90*/  FMUL R3, R235, R2.reuse ;  /* 0x00000002eb037220 */ /* 0x081fe20000400000 */
[-C--:B-----5:R-:W-:Y:S01]  /*14fa0*/  FMUL R10, R10, R2.reuse ;  /* 0x000000020a0a7220 */ /* 0x0a0fe20000400000 */
[----:B-1----:R-:W-:Y:S02]  /*14fb0*/  FMUL R8, R234, R2 ;  /* 0x00000002ea087220 */ /* 0x002fe40000400000 */
[----:B------:R-:W-:Y:S02]  /*14fc0*/  F2FP.TF32.F32.PACK_B R9, R9 ;  /* 0x00000009ff09723e */ /* 0x000fe400024050ff */
[----:B------:R-:W-:Y:S02]  /*14fd0*/  F2FP.TF32.F32.PACK_B R10, R10 ;  /* 0x0000000aff0a723e */ /* 0x000fe400024050ff */
[----:B------:R-:W-:-:S02]  /*14fe0*/  F2FP.TF32.F32.PACK_B R3, R3 ;  /* 0x00000003ff03723e */ /* 0x000fc400024050ff */
[----:B------:R-:W-:Y:S01]  /*14ff0*/  F2FP.TF32.F32.PACK_B R8, R8 ;  /* 0x00000008ff08723e */ /* 0x000fe200024050ff */
[----:B------:R0:W-:Y:S01]  /*15000*/  @P5 STG.E desc[UR36][R4.64+0x104], R9 ;  /* 0x0001040904005986 */ /* 0x0001e2000c101924 */
[----:B------:R-:W-:-:S03]  /*15010*/  ISETP.GT.AND P5, PT, R0, 0x49, P3 ;  /* 0x000000490000780c */ /* 0x000fc60001fa4270 */
[----:B------:R1:W-:Y:S01]  /*15020*/  @P0 STG.E desc[UR36][R6.64+0x100], R10 ;  /* 0x0001000a06000986 */ /* 0x0003e2000c101924 */
[----:B------:R-:W-:-:S03]  /*15030*/  ISETP.GT.AND P0, PT, R0, 0x48, P2 ;  /* 0x000000480000780c */ /* 0x000fc60001704270 */
[----:B------:R2:W-:Y:S01]  /*15040*/  @P1 STG.E desc[UR36][R6.64+0x104], R3 ;  /* 0x0001040306001986 */ /* 0x0005e2000c101924 */
[----:B------:R-:W-:-:S03]  /*15050*/  ISETP.GT.AND P1, PT, R0, 0x49, P2 ;  /* 0x000000490000780c */ /* 0x000fc60001724270 */
[----:B------:R-:W-:Y:S01]  /*15060*/  @P4 STG.E desc[UR36][R4.64+0x120], R8 ;  /* 0x0001200804004986 */ /* 0x000fe2000c101924 */
[-C--:B0-----:R-:W-:Y:S01]  /*15070*/  FMUL R9, R233, R2.reuse ;  /* 0x00000002e9097220 */ /* 0x081fe20000400000 */
[----:B------:R-:W-:Y:S01]  /*15080*/  ISETP.GT.AND P4, PT, R0, 0x50, P3 ;  /* 0x000000500000780c */ /* 0x000fe20001f84270 */
[----:B-1----:R-:W-:-:S03]  /*15090*/  FMUL R10, R232, R2 ;  /* 0x00000002e80a7220 */ /* 0x002fc60000400000 */
[----:B------:R-:W-:Y:S02]  /*150a0*/  F2FP.TF32.F32.PACK_B R9, R9 ;  /* 0x00000009ff09723e */ /* 0x000fe400024050ff */
[----:B------:R-:W-:-:S03]  /*150b0*/  F2FP.TF32.F32.PACK_B R10, R10 ;  /* 0x0000000aff0a723e */ /* 0x000fc600024050ff */
[----:B------:R0:W-:Y:S01]  /*150c0*/  @P5 STG.E desc[UR36][R4.64+0x124], R9 ;  /* 0x0001240904005986 */ /* 0x0001e2000c101924 */
[----:B------:R-:W-:-:S03]  /*150d0*/  ISETP.GT.AND P5, PT, R0, 0x51, P3 ;  /* 0x000000510000780c */ /* 0x000fc60001fa4270 */
[----:B------:R-:W-:Y:S01]  /*150e0*/  @P0 STG.E desc[UR36][R6.64+0x120], R10 ;  /* 0x0001200a06000986 */ /* 0x000fe2000c101924 */
[----:B------:R-:W-:-:S03]  /*150f0*/  ISETP.GT.AND P0, PT, R0, 0x50, P2 ;  /* 0x000000500000780c */ /* 0x000fc60001704270 */
[----:B------:R1:W-:Y:S01]  /*15100*/  @P1 STG.E desc[UR36][R6.64+0x124], R11 ;  /* 0x0001240b06001986 */ /* 0x0003e2000c101924 */
[C---:B------:R-:W-:Y:S01]  /*15110*/  ISETP.GT.AND P1, PT, R0.reuse, 0x51, P2 ;  /* 0x000000510000780c */ /* 0x040fe20001724270 */
[-C--:B--2---:R-:W-:Y:S02]  /*15120*/  FMUL R3, R231, R2.reuse ;  /* 0x00000002e7037220 */ /* 0x084fe40000400000 */
[----:B------:R2:W-:Y:S01]  /*15130*/  @P4 STG.E desc[UR36][R4.64+0x140], R13 ;  /* 0x0001400d04004986 */ /* 0x0005e2000c101924 */
[----:B------:R-:W-:Y:S01]  /*15140*/  ISETP.GT.AND P4, PT, R0, 0x58, P3 ;  /* 0x000000580000780c */ /* 0x000fe20001f84270 */
[-C--:B0-----:R-:W-:Y:S01]  /*15150*/  FMUL R9, R230, R2.reuse ;  /* 0x00000002e6097220 */ /* 0x081fe20000400000 */
[----:B------:R-:W-:Y:S01]  /*15160*/  F2FP.TF32.F32.PACK_B R3, R3 ;  /* 0x00000003ff03723e */ /* 0x000fe200024050ff */
[----:B-1----:R-:W-:-:S03]  /*15170*/  FMUL R11, R229, R2 ;  /* 0x00000002e50b7220 */ /* 0x002fc60000400000 */
[----:B------:R-:W-:Y:S01]  /*15180*/  F2FP.TF32.F32.PACK_B R9, R9 ;  /* 0x00000009ff09723e */ /* 0x000fe200024050ff */
[----:B------:R-:W-:Y:S01]  /*15190*/  @P5 STG.E desc[UR36][R4.64+0x144], R15 ;  /* 0x0001440f04005986 */ /* 0x000fe2000c101924 */
[----:B------:R-:W-:-:S03]  /*151a0*/  F2FP.TF32.F32.PACK_B R11, R11 ;  /* 0x0000000bff0b723e */ /* 0x000fc600024050ff */
[----:B------:R0:W-:Y:S01]  /*151b0*/  @P0 STG.E desc[UR36][R6.64+0x140], R3 ;  /* 0x0001400306000986 */ /* 0x0001e2000c101924 */
[C---:B------:R-:W-:Y:S02]  /*151c0*/  ISETP.GT.AND P5, PT, R0.reuse, 0x59, P3 ;  /* 0x000000590000780c */ /* 0x040fe40001fa4270 */
[C---:B------:R-:W-:Y:S01]  /*151d0*/  ISETP.GT.AND P0, PT, R0.reuse, 0x58, P2 ;  /* 0x000000580000780c */ /* 0x040fe20001704270 */
[----:B------:R1:W-:Y:S01]  /*151e0*/  @P1 STG.E desc[UR36][R6.64+0x144], R9 ;  /* 0x0001440906001986 */ /* 0x0003e2000c101924 */
[----:B------:R-:W-:Y:S01]  /*151f0*/  ISETP.GT.AND P1, PT, R0, 0x59, P2 ;  /* 0x000000590000780c */ /* 0x000fe20001724270 */
[-C--:B--2---:R-:W-:Y:S02]  /*15200*/  FMUL R13, R228, R2.reuse ;  /* 0x00000002e40d7220 */ /* 0x084fe40000400000 */
[----:B------:R2:W-:Y:S01]  /*15210*/  @P4 STG.E desc[UR36][R4.64+0x160], R11 ;  /* 0x0001600b04004986 */ /* 0x0005e2000c101924 */
[----:B------:R-:W-:Y:S01]  /*15220*/  ISETP.GT.AND P4, PT, R0, 0x60, P3 ;  /* 0x000000600000780c */ /* 0x000fe20001f84270 */
[-C--:B0-----:R-:W-:Y:S01]  /*15230*/  FMUL R3, R227, R2.reuse ;  /* 0x00000002e3037220 */ /* 0x081fe20000400000 */
[----:B------:R-:W-:Y:S01]  /*15240*/  F2FP.TF32.F32.PACK_B R13, R13 ;  /* 0x0000000dff0d723e */ /* 0x000fe200024050ff */
[----:B-1----:R-:W-:-:S03]  /*15250*/  FMUL R9, R226, R2 ;  /* 0x00000002e2097220 */ /* 0x002fc60000400000 */
[----:B------:R-:W-:Y:S01]  /*15260*/  F2FP.TF32.F32.PACK_B R3, R3 ;  /* 0x00000003ff03723e */ /* 0x000fe200024050ff */
[----:B------:R0:W-:Y:S01]  /*15270*/  @P5 STG.E desc[UR36][R4.64+0x164], R13 ;  /* 0x0001640d04005986 */ /* 0x0001e2000c101924 */
[----:B------:R-:W-:-:S03]  /*15280*/  F2FP.TF32.F32.PACK_B R9, R9 ;  /* 0x00000009ff09723e */ /* 0x000fc600024050ff */
[----:B------:R-:W-:Y:S01]  /*15290*/  @P0 STG.E desc[UR36][R6.64+0x160], R19 ;  /* 0x0001601306000986 */ /* 0x000fe2000c101924 */
[C---:B------:R-:W-:Y:S02]  /*152a0*/  ISETP.GT.AND P5, PT, R0.reuse, 0x61, P3 ;  /* 0x000000610000780c */ /* 0x040fe40001fa4270 */
[C---:B------:R-:W-:Y:S01]  /*152b0*/  ISETP.GT.AND P0, PT, R0.reuse, 0x60, P2 ;  /* 0x000000600000780c */ /* 0x040fe20001704270 */
[----:B------:R1:W-:Y:S01]  /*152c0*/  @P1 STG.E desc[UR36][R6.64+0x164], R3 ;  /* 0x0001640306001986 */ /* 0x0003e2000c101924 */
[C---:B------:R-:W-:Y:S01]  /*152d0*/  ISETP.GT.AND P1, PT, R0.reuse, 0x61, P2 ;  /* 0x000000610000780c */ /* 0x040fe20001724270 */
[-C--:B--2---:R-:W-:Y:S02]  /*152e0*/  FMUL R11, R225, R2.reuse ;  /* 0x00000002e10b7220 */ /* 0x084fe40000400000 */
[----:B------:R2:W-:Y:S01]  /*152f0*/  @P4 STG.E desc[UR36][R4.64+0x180], R9 ;  /* 0x0001800904004986 */ /* 0x0005e2000c101924 */
[----:B------:R-:W-:Y:S01]  /*15300*/  ISETP.GT.AND P4, PT, R0, 0x68, P3 ;  /* 0x000000680000780c */ /* 0x000fe20001f84270 */
[-C--:B------:R-:W-:Y:S01]  /*15310*/  FMUL R15, R224, R2.reuse ;  /* 0x00000002e00f7220 */ /* 0x080fe20000400000 */
[-C--:B0-----:R-:W-:Y:S01]  /*15320*/  FMUL R13, R223, R2.reuse ;  /* 0x00000002df0d7220 */ /* 0x081fe20000400000 */
[----:B------:R-:W-:Y:S01]  /*15330*/  F2FP.TF32.F32.PACK_B R11, R11 ;  /* 0x0000000bff0b723e */ /* 0x000fe200024050ff */
[----:B-1----:R-:W-:-:S02]  /*15340*/  FMUL R3, R222, R2 ;  /* 0x00000002de037220 */ /* 0x002fc40000400000 */
[----:B------:R-:W-:Y:S02]  /*15350*/  F2FP.TF32.F32.PACK_B R15, R15 ;  /* 0x0000000fff0f723e */ /* 0x000fe400024050ff */
[----:B------:R-:W-:Y:S02]  /*15360*/  F2FP.TF32.F32.PACK_B R13, R13 ;  /* 0x0000000dff0d723e */ /* 0x000fe400024050ff */
[----:B------:R-:W-:Y:S01]  /*15370*/  F2FP.TF32.F32.PACK_B R3, R3 ;  /* 0x00000003ff03723e */ /* 0x000fe200024050ff */
[----:B------:R0:W-:Y:S01]  /*15380*/  @P5 STG.E desc[UR36][R4.64+0x184], R11 ;  /* 0x0001840b04005986 */ /* 0x0001e2000c101924 */
[----:B------:R-:W-:-:S03]  /*15390*/  ISETP.GT.AND P5, PT, R0, 0x69, P3 ;  /* 0x000000690000780c */ /* 0x000fc60001fa4270 */
[----:B------:R-:W-:Y:S01]  /*153a0*/  @P0 STG.E desc[UR36][R6.64+0x180], R15 ;  /* 0x0001800f06000986 */ /* 0x000fe2000c101924 */
[C---:B------:R-:W-:Y:S01]  /*153b0*/  ISETP.GT.AND P0, PT, R0.reuse, 0x68, P2 ;  /* 0x000000680000780c */ /* 0x040fe20001704270 */
[-C--:B--2---:R-:W-:Y:S02]  /*153c0*/  FMUL R9, R221, R2.reuse ;  /* 0x00000002dd097220 */ /* 0x084fe40000400000 */
[----:B------:R1:W-:Y:S01]  /*153d0*/  @P1 STG.E desc[UR36][R6.64+0x184], R13 ;  /* 0x0001840d06001986 */ /* 0x0003e2000c101924 */
[----:B------:R-:W-:Y:S01]  /*153e0*/  ISETP.GT.AND P1, PT, R0, 0x69, P2 ;  /* 0x000000690000780c */ /* 0x000fe20001724270 */
[-C--:B------:R-:W-:Y:S02]  /*153f0*/  FMUL R19, R220, R2.reuse ;  /* 0x00000002dc137220 */ /* 0x080fe40000400000 */
[----:B------:R2:W-:Y:S01]  /*15400*/  @P4 STG.E desc[UR36][R4.64+0x1a0], R3 ;  /* 0x0001a00304004986 */ /* 0x0005e2000c101924 */
[----:B------:R-:W-:Y:S01]  /*15410*/  ISETP.GT.AND P4, PT, R0, 0x70, P3 ;  /* 0x000000700000780c */ /* 0x000fe20001f84270 */
[----:B0-----:R-:W-:Y:S01]  /*15420*/  FMUL R11, R219, R2 ;  /* 0x00000002db0b7220 */ /* 0x001fe20000400000 */
[----:B------:R-:W-:-:S02]  /*15430*/  F2FP.TF32.F32.PACK_B R9, R9 ;  /* 0x00000009ff09723e */ /* 0x000fc400024050ff */
[----:B------:R-:W-:Y:S01]  /*15440*/  F2FP.TF32.F32.PACK_B R19, R19 ;  /* 0x00000013ff13723e */ /* 0x000fe200024050ff */
[-C--:B-1----:R-:W-:Y:S01]  /*15450*/  FMUL R13, R218, R2.reuse ;  /* 0x00000002da0d7220 */ /* 0x082fe20000400000 */
[----:B------:R-:W-:Y:S01]  /*15460*/  F2FP.TF32.F32.PACK_B R11, R11 ;  /* 0x0000000bff0b723e */ /* 0x000fe200024050ff */
[----:B------:R0:W-:Y:S03]  /*15470*/  @P5 STG.E desc[UR36][R4.64+0x1a4], R9 ;  /* 0x0001a40904005986 */ /* 0x0001e6000c101924 */
[----:B------:R-:W-:Y:S01]  /*15480*/  F2FP.TF32.F32.PACK_B R13, R13 ;  /* 0x0000000dff0d723e */ /* 0x000fe200024050ff */
[----:B------:R-:W-:Y:S01]  /*15490*/  @P0 STG.E desc[UR36][R6.64+0x1a0], R19 ;  /* 0x0001a01306000986 */ /* 0x000fe2000c101924 */
[C---:B------:R-:W-:Y:S02]  /*154a0*/  ISETP.GT.AND P5, PT, R0.reuse, 0x71, P3 ;  /* 0x000000710000780c */ /* 0x040fe40001fa4270 */
[C---:B------:R-:W-:Y:S01]  /*154b0*/  ISETP.GT.AND P0, PT, R0.reuse, 0x70, P2 ;  /* 0x000000700000780c */ /* 0x040fe20001704270 */
[----:B------:R1:W-:Y:S01]  /*154c0*/  @P1 STG.E desc[UR36][R6.64+0x1a4], R11 ;  /* 0x0001a40b06001986 */ /* 0x0003e2000c101924 */
[----:B------:R-:W-:Y:S01]  /*154d0*/  ISETP.GT.AND P1, PT, R0, 0x71, P2 ;  /* 0x000000710000780c */ /* 0x000fe20001724270 */
[----:B--2---:R-:W-:-:S02]  /*154e0*/  FMUL R3, R217, R2 ;  /* 0x00000002d9037220 */ /* 0x004fc40000400000 */
[----:B------:R2:W-:Y:S01]  /*154f0*/  @P4 STG.E desc[UR36][R4.64+0x1c0], R13 ;  /* 0x0001c00d04004986 */ /* 0x0005e2000c101924 */
[----:B------:R-:W-:Y:S01]  /*15500*/  ISETP.GT.AND P4, PT, R0, 0x78, P3 ;  /* 0x000000780000780c */ /* 0x000fe20001f84270 */
[-C--:B------:R-:W-:Y:S01]  /*15510*/  FMUL R15, R216, R2.reuse ;  /* 0x00000002d80f7220 */ /* 0x080fe20000400000 */
[-C--:B0-----:R-:W-:Y:S01]  /*15520*/  FMUL R9, R215, R2.reuse ;  /* 0x00000002d7097220 */ /* 0x081fe20000400000 */
[----:B------:R-:W-:Y:S01]  /*15530*/  F2FP.TF32.F32.PACK_B R3, R3 ;  /* 0x00000003ff03723e */ /* 0x000fe200024050ff */
[----:B-1----:R-:W-:Y:S02]  /*15540*/  FMUL R11, R214, R2 ;  /* 0x00000002d60b7220 */ /* 0x002fe40000400000 */
        /* <DEDUP_REMOVED lines=219> */
[C---:B------:R-:W-:Y:S01]  /*16300*/  ISETP.GT.AND P4, PT, R0.reuse, 0xe8, P3 ;  /* 0x000000e80000780c */ /* 0x040fe20001f84270 */
[-C--:B------:R-:W-:Y:S01]  /*16310*/  FMUL R15, R159, R2.reuse ;  /* 0x000000029f0f7220 */ /* 0x080fe20000400000 */
[----:B------:R-:W-:Y:S01]  /*16320*/  ISETP.GT.AND P6, PT, R0, 0xe9, P3 ;  /* 0x000000e90000780c */ /* 0x000fe20001fc4270 */
[-C--:B0-----:R-:W-:Y:S01]  /*16330*/  FMUL R13, R157, R2.reuse ;  /* 0x000000029d0d7220 */ /* 0x081fe20000400000 */
[----:B------:R-:W-:Y:S01]  /*16340*/  F2FP.TF32.F32.PACK_B R11, R11 ;  /* 0x0000000bff0b723e */ /* 0x000fe200024050ff */
[-C--:B-1----:R-:W-:Y:S01]  /*16350*/  FMUL R3, R156, R2.reuse ;  /* 0x000000029c037220 */ /* 0x082fe20000400000 */
[----:B------:R-:W-:Y:S01]  /*16360*/  F2FP.TF32.F32.PACK_B R15, R15 ;  /* 0x0000000fff0f723e */ /* 0x000fe200024050ff */
[----:B--2---:R-:W-:Y:S01]  /*16370*/  FMUL R9, R155, R2 ;  /* 0x000000029b097220 */ /* 0x004fe20000400000 */
[----:B------:R-:W-:Y:S02]  /*16380*/  F2FP.TF32.F32.PACK_B R13, R13 ;  /* 0x0000000dff0d723e */ /* 0x000fe400024050ff */
[----:B------:R-:W-:Y:S01]  /*16390*/  F2FP.TF32.F32.PACK_B R3, R3 ;  /* 0x00000003ff03723e */ /* 0x000fe200024050ff */
[----:B------:R0:W-:Y:S01]  /*163a0*/  @P5 STG.E desc[UR36][R4.64+0x384], R11 ;  /* 0x0003840b04005986 */ /* 0x0001e2000c101924 */
[----:B------:R-:W-:-:S03]  /*163b0*/  F2FP.TF32.F32.PACK_B R9, R9 ;  /* 0x00000009ff09723e */ /* 0x000fc600024050ff */
[----:B------:R-:W-:Y:S01]  /*163c0*/  @P0 STG.E desc[UR36][R6.64+0x380], R15 ;  /* 0x0003800f06000986 */ /* 0x000fe2000c101924 */
[----:B------:R-:W-:-:S03]  /*163d0*/  ISETP.GT.AND P0, PT, R0, 0xe8, P2 ;  /* 0x000000e80000780c */ /* 0x000fc60001704270 */
[----:B------:R1:W-:Y:S01]  /*163e0*/  @P1 STG.E desc[UR36][R6.64+0x384], R13 ;  /* 0x0003840d06001986 */ /* 0x0003e2000c101924 */
[----:B------:R-:W-:-:S03]  /*163f0*/  ISETP.GT.AND P5, PT, R0, 0xe9, P2 ;  /* 0x000000e90000780c */ /* 0x000fc600017a4270 */
[----:B------:R2:W-:Y:S01]  /*16400*/  @P4 STG.E desc[UR36][R4.64+0x3a0], R3 ;  /* 0x0003a00304004986 */ /* 0x0005e2000c101924 */
[-C--:B------:R-:W-:Y:S01]  /*16410*/  FMUL R19, R154, R2.reuse ;  /* 0x000000029a137220 */ /* 0x080fe20000400000 */
[C---:B------:R-:W-:Y:S02]  /*16420*/  ISETP.GT.AND P4, PT, R0.reuse, 0xf1, P3 ;  /* 0x000000f10000780c */ /* 0x040fe40001f84270 */
[----:B------:R3:W-:Y:S01]  /*16430*/  @P6 STG.E desc[UR36][R4.64+0x3a4], R9 ;  /* 0x0003a40904006986 */ /* 0x0007e2000c101924 */
[----:B------:R-:W-:Y:S01]  /*16440*/  ISETP.GT.AND P6, PT, R0, 0xf0, P3 ;  /* 0x000000f00000780c */ /* 0x000fe20001fc4270 */
[-C--:B0-----:R-:W-:Y:S01]  /*16450*/  FMUL R11, R153, R2.reuse ;  /* 0x00000002990b7220 */ /* 0x081fe20000400000 */
[-C--:B-1----:R-:W-:Y:S01]  /*16460*/  FMUL R13, R152, R2.reuse ;  /* 0x00000002980d7220 */ /* 0x082fe20000400000 */
[----:B------:R-:W-:Y:S01]  /*16470*/  F2FP.TF32.F32.PACK_B R19, R19 ;  /* 0x00000013ff13723e */ /* 0x000fe200024050ff */
[----:B--2---:R-:W-:Y:S02]  /*16480*/  FMUL R3, R23, R2 ;  /* 0x0000000217037220 */ /* 0x004fe40000400000 */
[----:B------:R-:W-:-:S02]  /*16490*/  F2FP.TF32.F32.PACK_B R11, R11 ;  /* 0x0000000bff0b723e */ /* 0x000fc400024050ff */
[----:B------:R-:W-:Y:S02]  /*164a0*/  F2FP.TF32.F32.PACK_B R13, R13 ;  /* 0x0000000dff0d723e */ /* 0x000fe400024050ff */
[----:B------:R-:W-:Y:S01]  /*164b0*/  F2FP.TF32.F32.PACK_B R3, R3 ;  /* 0x00000003ff03723e */ /* 0x000fe200024050ff */
[----:B------:R0:W-:Y:S04]  /*164c0*/  @P0 STG.E desc[UR36][R6.64+0x3a0], R19 ;  /* 0x0003a01306000986 */ /* 0x0001e8000c101924 */
[----:B------:R1:W-:Y:S04]  /*164d0*/  @P5 STG.E desc[UR36][R6.64+0x3a4], R11 ;  /* 0x0003a40b06005986 */ /* 0x0003e8000c101924 */
[----:B------:R-:W-:Y:S01]  /*164e0*/  @P6 STG.E desc[UR36][R4.64+0x3c0], R13 ;  /* 0x0003c00d04006986 */ /* 0x000fe2000c101924 */
[----:B------:R-:W-:-:S03]  /*164f0*/  ISETP.GT.AND P6, PT, R0, 0xf0, P2 ;  /* 0x000000f00000780c */ /* 0x000fc600017c4270 */
[----:B------:R2:W-:Y:S01]  /*16500*/  @P4 STG.E desc[UR36][R4.64+0x3c4], R3 ;  /* 0x0003c40304004986 */ /* 0x0005e2000c101924 */
[C---:B------:R-:W-:Y:S02]  /*16510*/  ISETP.GT.AND P4, PT, R0.reuse, 0xf8, P3 ;  /* 0x000000f80000780c */ /* 0x040fe40001f84270 */
[C---:B------:R-:W-:Y:S02]  /*16520*/  ISETP.GT.AND P3, PT, R0.reuse, 0xf9, P3 ;  /* 0x000000f90000780c */ /* 0x040fe40001f64270 */
[----:B------:R-:W-:Y:S01]  /*16530*/  ISETP.GT.AND P5, PT, R0, 0xf1, P2 ;  /* 0x000000f10000780c */ /* 0x000fe200017a4270 */
[-C--:B---3--:R-:W-:Y:S01]  /*16540*/  FMUL R9, R22, R2.reuse ;  /* 0x0000000216097220 */ /* 0x088fe20000400000 */
[-C--:B------:R-:W-:Y:S01]  /*16550*/  FMUL R15, R21, R2.reuse ;  /* 0x00000002150f7220 */ /* 0x080fe20000400000 */
[-C--:B0-----:R-:W-:Y:S01]  /*16560*/  FMUL R19, R20, R2.reuse ;  /* 0x0000000214137220 */ /* 0x081fe20000400000 */
[----:B------:R-:W-:Y:S01]  /*16570*/  FMUL R21, R18, R2 ;  /* 0x0000000212157220 */ /* 0x000fe20000400000 */
[----:B------:R-:W-:Y:S01]  /*16580*/  USHF.L.U32 UR12, UR8, 0x9, URZ ;  /* 0x00000009080c7899 */ /* 0x000fe2000800063f */
[----:B------:R-:W-:-:S02]  /*16590*/  F2FP.TF32.F32.PACK_B R9, R9 ;  /* 0x00000009ff09723e */ /* 0x000fc400024050ff */
[----:B------:R-:W-:Y:S01]  /*165a0*/  F2FP.TF32.F32.PACK_B R15, R15 ;  /* 0x0000000fff0f723e */ /* 0x000fe200024050ff */
[----:B------:R-:W-:Y:S01]  /*165b0*/  USHF.L.U64.HI UR11, UR8, 0x9, UR9 ;  /* 0x00000009080b7899 */ /* 0x000fe20008010209 */
[----:B------:R-:W-:Y:S01]  /*165c0*/  F2FP.TF32.F32.PACK_B R19, R19 ;  /* 0x00000013ff13723e */ /* 0x000fe200024050ff */
[----:B------:R-:W-:Y:S01]  /*165d0*/  @P3 IMAD.MOV.U32 R10, RZ, RZ, R4 ;  /* 0x000000ffff0a3224 */ /* 0x000fe200078e0004 */
[----:B------:R-:W-:Y:S01]  /*165e0*/  F2FP.TF32.F32.PACK_B R21, R21 ;  /* 0x00000015ff15723e */ /* 0x000fe200024050ff */
[----:B-1----:R-:W-:Y:S01]  /*165f0*/  @P3 IMAD.MOV.U32 R11, RZ, RZ, R5 ;  /* 0x000000ffff0b3224 */ /* 0x002fe200078e0005 */
[----:B------:R0:W-:Y:S01]  /*16600*/  @P6 STG.E desc[UR36][R6.64+0x3c0], R9 ;  /* 0x0003c00906006986 */ /* 0x0001e2000c101924 */
[----:B--2---:R-:W-:-:S03]  /*16610*/  IMAD.U32 R3, RZ, RZ, UR12 ;  /* 0x0000000cff037e24 */ /* 0x004fc6000f8e00ff */
[----:B------:R-:W-:Y:S01]  /*16620*/  @P5 STG.E desc[UR36][R6.64+0x3c4], R15 ;  /* 0x0003c40f06005986 */ /* 0x000fe2000c101924 */
[----:B------:R-:W-:-:S03]  /*16630*/  ISETP.GT.AND P1, PT, R158, 0x80, PT ;  /* 0x000000809e00780c */ /* 0x000fc60003f24270 */
[----:B------:R1:W-:Y:S01]  /*16640*/  @P4 STG.E desc[UR36][R4.64+0x3e0], R19 ;  /* 0x0003e01304004986 */ /* 0x0003e2000c101924 */
[C---:B------:R-:W-:Y:S02]  /*16650*/  ISETP.GT.AND P4, PT, R0.reuse, 0xf8, P2 ;  /* 0x000000f80000780c */ /* 0x040fe40001784270 */
[----:B------:R-:W-:Y:S01]  /*16660*/  ISETP.GT.AND P2, PT, R0, 0xf9, P2 ;  /* 0x000000f90000780c */ /* 0x000fe20001744270 */
[----:B------:R2:W-:Y:S01]  /*16670*/  @P3 STG.E desc[UR36][R10.64+0x3e4], R21 ;  /* 0x0003e4150a003986 */ /* 0x0005e2000c101924 */
[----:B0-----:R-:W-:Y:S01]  /*16680*/  IMAD.U32 R9, RZ, RZ, UR11 ;  /* 0x0000000bff097e24 */ /* 0x001fe2000f8e00ff */
[----:B------:R-:W-:Y:S01]  /*16690*/  IADD3 R8, P3, P6, R4, UR5, R3 ;  /* 0x0000000504087c10 */ /* 0x000fe2000fe7e003 */
[-C--:B------:R-:W-:Y:S01]  /*166a0*/  FMUL R23, R14, R2.reuse ;  /* 0x000000020e177220 */ /* 0x080fe20000400000 */
[-C--:B------:R-:W-:Y:S01]  /*166b0*/  FMUL R13, R12, R2.reuse ;  /* 0x000000020c0d7220 */ /* 0x080fe20000400000 */
[----:B------:R-:W-:Y:S02]  /*166c0*/  ISETP.GT.AND P5, PT, R0, RZ, P1 ;  /* 0x000000ff0000720c */ /* 0x000fe40000fa4270 */
[----:B------:R-:W-:Y:S01]  /*166d0*/  IADD3.X R9, R5, UR4, R9, P3, P6 ;  /* 0x0000000405097c10 */ /* 0x000fe20009fec409 */
[----:B------:R-:W-:Y:S01]  /*166e0*/  FMUL R3, R24, R2 ;  /* 0x0000000218037220 */ /* 0x000fe20000400000 */
[----:B------:R-:W-:-:S02]  /*166f0*/  ISETP.GT.AND P3, PT, R0, 0x1, P1 ;  /* 0x000000010000780c */ /* 0x000fc40000f64270 */
[----:B------:R-:W-:Y:S01]  /*16700*/  F2FP.TF32.F32.PACK_B R23, R23 ;  /* 0x00000017ff17723e */ /* 0x000fe200024050ff */
[----:B------:R-:W-:Y:S01]  /*16710*/  FMUL R25, R25, R2 ;  /* 0x0000000219197220 */ /* 0x000fe20000400000 */
[----:B-1----:R-:W-:Y:S02]  /*16720*/  IADD3 R4, P6, R4, UR12, RZ ;  /* 0x0000000c04047c10 */ /* 0x002fe4000ffde0ff */
[----:B------:R-:W-:Y:S02]  /*16730*/  F2FP.TF32.F32.PACK_B R13, R13 ;  /* 0x0000000dff0d723e */ /* 0x000fe400024050ff */
[----:B------:R-:W-:Y:S01]  /*16740*/  ISETP.GT.AND P0, PT, R158, 0x88, PT ;  /* 0x000000889e00780c */ /* 0x000fe20003f04270 */
[----:B------:R-:W-:Y:S01]  /*16750*/  @P4 STG.E desc[UR36][R6.64+0x3e0], R23 ;  /* 0x0003e01706004986 */ /* 0x000fe2000c101924 */
[----:B------:R-:W-:Y:S02]  /*16760*/  IADD3.X R5, R5, UR11, RZ, P6, !PT ;  /* 0x0000000b05057c10 */ /* 0x000fe4000b7fe4ff */
[----:B------:R-:W-:Y:S01]  /*16770*/  F2FP.TF32.F32.PACK_B R3, R3 ;  /* 0x00000003ff03723e */ /* 0x000fe200024050ff */
[----:B------:R-:W-:Y:S01]  /*16780*/  @P2 STG.E desc[UR36][R6.64+0x3e4], R13 ;  /* 0x0003e40d06002986 */ /* 0x000fe2000c101924 */
[----:B------:R-:W-:-:S02]  /*16790*/  F2FP.TF32.F32.PACK_B R25, R25 ;  /* 0x00000019ff19723e */ /* 0x000fc400024050ff */
[----:B------:R-:W-:Y:S01]  /*167a0*/  ISETP.GT.AND P2, PT, R0, RZ, P0 ;  /* 0x000000ff0000720c */ /* 0x000fe20000744270 */
[----:B------:R0:W-:Y:S01]  /*167b0*/  @P5 STG.E desc[UR36][R4.64], R3 ;  /* 0x0000000304005986 */ /* 0x0001e2000c101924 */
[-C--:B------:R-:W-:Y:S01]  /*167c0*/  FMUL R15, R26, R2.reuse ;  /* 0x000000021a0f7220 */ /* 0x080fe20000400000 */
[----:B------:R-:W-:Y:S02]  /*167d0*/  ISETP.GT.AND P4, PT, R0, 0x1, P0 ;  /* 0x000000010000780c */ /* 0x000fe40000784270 */
[----:B--2---:R-:W-:Y:S01]  /*167e0*/  IADD3 R10, P5, R4, UR5, RZ ;  /* 0x00000005040a7c10 */ /* 0x004fe2000ffbe0ff */
[----:B------:R-:W-:Y:S01]  /*167f0*/  @P3 STG.E desc[UR36][R4.64+0x4], R25 ;  /* 0x0000041904003986 */ /* 0x000fe2000c101924 */
[----:B------:R-:W-:Y:S01]  /*16800*/  ISETP.GT.AND P3, PT, R0, 0x8, P1 ;  /* 0x000000080000780c */ /* 0x000fe20000f64270 */
[-C--:B------:R-:W-:Y:S01]  /*16810*/  FMUL R27, R27, R2.reuse ;  /* 0x000000021b1b7220 */ /* 0x080fe20000400000 */
[----:B------:R-:W-:Y:S02]  /*16820*/  F2FP.TF32.F32.PACK_B R15, R15 ;  /* 0x0000000fff0f723e */ /* 0x000fe400024050ff */
[----:B------:R-:W-:Y:S01]  /*16830*/  IADD3.X R11, R5, UR4, RZ, P5, !PT ;  /* 0x00000004050b7c10 */ /* 0x000fe2000affe4ff */
[----:B0-----:R-:W-:Y:S01]  /*16840*/  FMUL R3, R28, R2 ;  /* 0x000000021c037220 */ /* 0x001fe20000400000 */
[----:B------:R-:W-:-:S02]  /*16850*/  F2FP.TF32.F32.PACK_B R27, R27 ;  /* 0x0000001bff1b723e */ /* 0x000fc400024050ff */
[C---:B------:R-:W-:Y:S01]  /*16860*/  ISETP.GT.AND P5, PT, R0.reuse, 0x9, P1 ;  /* 0x000000090000780c */ /* 0x040fe20000fa4270 */
[----:B------:R-:W-:Y:S01]  /*16870*/  @P2 STG.E desc[UR36][R10.64], R15 ;  /* 0x0000000f0a002986 */ /* 0x000fe2000c101924 */
[----:B------:R-:W-:Y:S02]  /*16880*/  F2FP.TF32.F32.PACK_B R3, R3 ;  /* 0x00000003ff03723e */ /* 0x000fe400024050ff */
[----:B------:R-:W-:Y:S01]  /*16890*/  ISETP.GT.AND P2, PT, R0, 0x8, P0 ;  /* 0x000000080000780c */ /* 0x000fe20000744270 */
[-C--:B------:R-:W-:Y:S01]  /*168a0*/  FMUL R29, R29, R2.reuse ;  /* 0x000000021d1d7220 */ /* 0x080fe20000400000 */
[----:B------:R0:W-:Y:S01]  /*168b0*/  @P4 STG.E desc[UR36][R10.64+0x4], R27 ;  /* 0x0000041b0a004986 */ /* 0x0001e2000c101924 */
[----:B------:R-:W-:Y:S01]  /*168c0*/  FMUL R13, R30, R2 ;  /* 0x000000021e0d7220 */ /* 0x000fe20000400000 */
[----:B------:R-:W-:Y:S02]  /*168d0*/  IADD3 R6, P4, R4, UR5, RZ ;  /* 0x0000000504067c10 */ /* 0x000fe4000ff9e0ff */
[----:B------:R1:W-:Y:S01]  /*168e0*/  @P3 STG.E desc[UR36][R4.64+0x20], R3 ;  /* 0x0000200304003986 */ /* 0x0003e2000c101924 */
[----:B------:R-:W-:-:S02]  /*168f0*/  ISETP.GT.AND P3, PT, R0, 0x9, P0 ;  /* 0x000000090000780c */ /* 0x000fc40000764270 */
[----:B------:R-:W-:Y:S01]  /*16900*/  F2FP.TF32.F32.PACK_B R29, R29 ;  /* 0x0000001dff1d723e */ /* 0x000fe200024050ff */
[----:B------:R-:W-:Y:S01]  /*16910*/  FMUL R31, R31, R2 ;  /* 0x000000021f1f7220 */ /* 0x000fe20000400000 */
[----:B------:R-:W-:Y:S02]  /*16920*/  F2FP.TF32.F32.PACK_B R13, R13 ;  /* 0x0000000dff0d723e */ /* 0x000fe400024050ff */
[----:B------:R-:W-:Y:S01]  /*16930*/  IADD3.X R7, R5, UR4, RZ, P4, !PT ;  /* 0x0000000405077c10 */ /* 0x000fe2000a7fe4ff */
[----:B------:R-:W-:Y:S01]  /*16940*/  @P5 STG.E desc[UR36][R4.64+0x24], R29 ;  /* 0x0000241d04005986 */ /* 0x000fe2000c101924 */
[----:B------:R-:W-:-:S03]  /*16950*/  F2FP.TF32.F32.PACK_B R31, R31 ;  /* 0x0000001fff1f723e */ /* 0x000fc600024050ff */
[----:B------:R2:W-:Y:S01]  /*16960*/  @P2 STG.E desc[UR36][R6.64+0x20], R13 ;  /* 0x0000200d06002986 */ /* 0x0005e2000c101924 */
[C---:B------:R-:W-:Y:S02]  /*16970*/  ISETP.GT.AND P2, PT, R0.reuse, 0x10, P0 ;  /* 0x000000100000780c */ /* 0x040fe40000744270 */
[C---:B------:R-:W-:Y:S01]  /*16980*/  ISETP.GT.AND P4, PT, R0.reuse, 0x10, P1 ;  /* 0x000000100000780c */ /* 0x040fe20000f84270 */
[----:B------:R-:W-:Y:S01]  /*16990*/  @P3 STG.E desc[UR36][R8.64+0x24], R31 ;  /* 0x0000241f08003986 */ /* 0x000fe2000c101924 */
[----:B------:R-:W-:Y:S01]  /*169a0*/  ISETP.GT.AND P5, PT, R0, 0x11, P1 ;  /* 0x000000110000780c */ /* 0x000fe20000fa4270 */
[-C--:B0-----:R-:W-:Y:S01]  /*169b0*/  FMUL R11, R32, R2.reuse ;  /* 0x00000002200b7220 */ /* 0x081fe20000400000 */
[----:B------:R-:W-:Y:S01]  /*169c0*/  ISETP.GT.AND P3, PT, R0, 0x11, P0 ;  /* 0x000000110000780c */ /* 0x000fe20000764270 */
[-C--:B------:R-:W-:Y:S01]  /*169d0*/  FMUL R33, R33, R2.reuse ;  /* 0x0000000221217220 */ /* 0x080fe20000400000 */
[----:B-1----:R-:W-:Y:S02]  /*169e0*/  FMUL R3, R34, R2 ;  /* 0x0000000222037220 */ /* 0x002fe40000400000 */
[----:B------:R-:W-:-:S02]  /*169f0*/  F2FP.TF32.F32.PACK_B R11, R11 ;  /* 0x0000000bff0b723e */ /* 0x000fc400024050ff */
[----:B------:R-:W-:Y:S01]  /*16a00*/  F2FP.TF32.F32.PACK_B R33, R33 ;  /* 0x00000021ff21723e */ /* 0x000fe200024050ff */
[----:B--2---:R-:W-:Y:S01]  /*16a10*/  @P2 IMAD.MOV.U32 R6, RZ, RZ, R8 ;  /* 0x000000ffff062224 */ /* 0x004fe200078e0008 */
[----:B------:R-:W-:Y:S01]  /*16a20*/  F2FP.TF32.F32.PACK_B R3, R3 ;  /* 0x00000003ff03723e */ /* 0x000fe200024050ff */
[----:B------:R-:W-:Y:S02]  /*16a30*/  @P2 IMAD.MOV.U32 R7, RZ, RZ, R9 ;  /* 0x000000ffff072224 */ /* 0x000fe400078e0009 */
[----:B------:R-:W-:Y:S01]  /*16a40*/  FMUL R35, R35, R2 ;  /* 0x0000000223237220 */ /* 0x000fe20000400000 */
[----:B------:R-:W-:Y:S04]  /*16a50*/  @P4 STG.E desc[UR36][R4.64+0x40], R11 ;  /* 0x0000400b04004986 */ /* 0x000fe8000c101924 */
[----:B------:R-:W-:Y:S01]  /*16a60*/  @P5 STG.E desc[UR36][R4.64+0x44], R33 ;  /* 0x0000442104005986 */ /* 0x000fe2000c101924 */
[----:B------:R-:W-:-:S03]  /*16a70*/  F2FP.TF32.F32.PACK_B R35, R35 ;  /* 0x00000023ff23723e */ /* 0x000fc600024050ff */
[----:B------:R0:W-:Y:S01]  /*16a80*/  @P2 STG.E desc[UR36][R6.64+0x40], R3 ;  /* 0x0000400306002986 */ /* 0x0001e2000c101924 */
[C---:B------:R-:W-:Y:S02]  /*16a90*/  ISETP.GT.AND P2, PT, R0.reuse, 0x18, P0 ;  /* 0x000000180000780c */ /* 0x040fe40000744270 */
[C---:B------:R-:W-:Y:S02]  /*16aa0*/  ISETP.GT.AND P4, PT, R0.reuse, 0x18, P1 ;  /* 0x000000180000780c */ /* 0x040fe40000f84270 */
[----:B------:R-:W-:Y:S02]  /*16ab0*/  ISETP.GT.AND P5, PT, R0, 0x19, P1 ;  /* 0x000000190000780c */ /* 0x000fe40000fa4270 */
[----:B0-----:R-:W-:Y:S01]  /*16ac0*/  @P3 MOV R6, R8 ;  /* 0x0000000800063202 */ /* 0x001fe20000000f00 */
[----:B------:R-:W-:Y:S02]  /*16ad0*/  @P3 IMAD.MOV.U32 R7, RZ, RZ, R9 ;  /* 0x000000ffff073224 */ /* 0x000fe400078e0009 */
[-C--:B------:R-:W-:Y:S01]  /*16ae0*/  FMUL R13, R36, R2.reuse ;  /* 0x00000002240d7220 */ /* 0x080fe20000400000 */
[----:B------:R-:W-:-:S02]  /*16af0*/  FMUL R37, R37, R2 ;  /* 0x0000000225257220 */ /* 0x000fc40000400000 */
[----:B------:R0:W-:Y:S01]  /*16b00*/  @P3 STG.E desc[UR36][R6.64+0x44], R35 ;  /* 0x0000442306003986 */ /* 0x0001e2000c101924 */
[----:B------:R-:W-:Y:S01]  /*16b10*/  ISETP.GT.AND P3, PT, R0, 0x19, P0 ;  /* 0x000000190000780c */ /* 0x000fe20000764270 */
[-C--:B------:R-:W-:Y:S01]  /*16b20*/  FMUL R11, R38, R2.reuse ;  /* 0x00000002260b7220 */ /* 0x080fe20000400000 */
[----:B------:R-:W-:Y:S02]  /*16b30*/  F2FP.TF32.F32.PACK_B R13, R13 ;  /* 0x0000000dff0d723e */ /* 0x000fe400024050ff */
[----:B------:R-:W-:Y:S01]  /*16b40*/  F2FP.TF32.F32.PACK_B R37, R37 ;  /* 0x00000025ff25723e */ /* 0x000fe200024050ff */
[----:B------:R-:W-:Y:S01]  /*16b50*/  FMUL R39, R39, R2 ;  /* 0x0000000227277220 */ /* 0x000fe20000400000 */
[----:B------:R-:W-:Y:S01]  /*16b60*/  F2FP.TF32.F32.PACK_B R11, R11 ;  /* 0x0000000bff0b723e */ /* 0x000fe200024050ff */
[----:B------:R-:W-:Y:S01]  /*16b70*/  @P4 STG.E desc[UR36][R4.64+0x60], R13 ;  /* 0x0000600d04004986 */ /* 0x000fe2000c101924 */
[----:B0-----:R-:W-:Y:S02]  /*16b80*/  @P2 IMAD.MOV.U32 R6, RZ, RZ, R8 ;  /* 0x000000ffff062224 */ /* 0x001fe400078e0008 */
[----:B------:R-:W-:Y:S01]  /*16b90*/  @P2 IMAD.MOV.U32 R7, RZ, RZ, R9 ;  /* 0x000000ffff072224 */ /* 0x000fe200078e0009 */
[----:B------:R-:W-:Y:S01]  /*16ba0*/  @P5 STG.E desc[UR36][R4.64+0x64], R37 ;  /* 0x0000642504005986 */ /* 0x000fe2000c101924 */
[----:B------:R-:W-:-:S03]  /*16bb0*/  F2FP.TF32.F32.PACK_B R39, R39 ;  /* 0x00000027ff27723e */ /* 0x000fc600024050ff */
[----:B------:R0:W-:Y:S01]  /*16bc0*/  @P2 STG.E desc[UR36][R6.64+0x60], R11 ;  /* 0x0000600b06002986 */ /* 0x0001e2000c101924 */
[C---:B------:R-:W-:Y:S02]  /*16bd0*/  ISETP.GT.AND P2, PT, R0.reuse, 0x20, P0 ;  /* 0x000000200000780c */ /* 0x040fe40000744270 */
[C---:B------:R-:W-:Y:S02]  /*16be0*/  ISETP.GT.AND P4, PT, R0.reuse, 0x20, P1 ;  /* 0x000000200000780c */ /* 0x040fe40000f84270 */
[----:B------:R-:W-:Y:S01]  /*16bf0*/  ISETP.GT.AND P5, PT, R0, 0x21, P1 ;  /* 0x000000210000780c */ /* 0x000fe20000fa4270 */
[----:B0-----:R-:W-:Y:S02]  /*16c00*/  @P3 IMAD.MOV.U32 R6, RZ, RZ, R8 ;  /* 0x000000ffff063224 */ /* 0x001fe400078e0008 */
        /* <DEDUP_REMOVED lines=31> */
[----:B0-----:R-:W-:Y:S01]  /*16e00*/  @P2 IMAD.MOV.U32 R6, RZ, RZ, R8 ;  /* 0x000000ffff062224 */ /* 0x001fe200078e0008 */
[----:B------:R-:W-:-:S02]  /*16e10*/  @P2 MOV R7, R9 ;  /* 0x0000000900072202 */ /* 0x000fc40000000f00 */
        /* <DEDUP_REMOVED lines=58> */
[----:B0-----:R-:W-:Y:S01]  /*171c0*/  @P2 MOV R6, R8 ;  /* 0x0000000800062202 */ /* 0x001fe20000000f00 */
[----:B------:R-:W-:-:S02]  /*171d0*/  @P2 IMAD.MOV.U32 R7, RZ, RZ, R9 ;  /* 0x000000ffff072224 */ /* 0x000fc400078e0009 */
        /* <DEDUP_REMOVED lines=46> */
[----:B0-----:R-:W-:Y:S01]  /*174c0*/  @P3 IMAD.MOV.U32 R6, RZ, RZ, R8 ;  /* 0x000000ffff063224 */ /* 0x001fe200078e0008 */
[----:B------:R-:W-:Y:S01]  /*174d0*/  @P3 MOV R7, R9 ;  /* 0x0000000900073202 */ /* 0x000fe20000000f00 */
[-C--:B------:R-:W-:Y:S01]  /*174e0*/  FMUL R11, R68, R2.reuse ;  /* 0x00000002440b7220 */ /* 0x080fe20000400000 */
[----:B------:R-:W-:-:S03]  /*174f0*/  FMUL R69, R69, R2 ;  /* 0x0000000245457220 */ /* 0x000fc60000400000 */
        /* <DEDUP_REMOVED lines=256> */
[-C--:B------:R-:W-:Y:S01]  /*18500*/  FMUL R13, R120, R2.reuse ;  /* 0x00000002780d7220 */ /* 0x080fe20000400000 */
[----:B0-----:R-:W-:Y:S02]  /*18510*/  @P3 IMAD.MOV.U32 R6, RZ, RZ, R8 ;  /* 0x000000ffff063224 */ /* 0x001fe400078e0008 */
[----:B------:R-:W-:Y:S02]  /*18520*/  @P3 IMAD.MOV.U32 R7, RZ, RZ, R9 ;  /* 0x000000ffff073224 */ /* 0x000fe400078e0009 */
[-C--:B------:R-:W-:Y:S01]  /*18530*/  FMUL R121, R121, R2.reuse ;  /* 0x0000000279797220 */ /* 0x080fe20000400000 */
[----:B------:R-:W-:-:S02]  /*18540*/  FMUL R11, R122, R2 ;  /* 0x000000027a0b7220 */ /* 0x000fc40000400000 */
[----:B------:R0:W-:Y:S01]  /*18550*/  @P3 STG.E desc[UR36][R6.64+0x2e4], R119 ;  /* 0x0002e47706003986 */ /* 0x0001e2000c101924 */
[C---:B------:R-:W-:Y:S02]  /*18560*/  ISETP.GT.AND P3, PT, R0.reuse, 0xc1, P0 ;  /* 0x000000c10000780c */ /* 0x040fe40000764270 */
[----:B------:R-:W-:Y:S02]  /*18570*/  F2FP.TF32.F32.PACK_B R13, R13 ;  /* 0x0000000dff0d723e */ /* 0x000fe400024050ff */
[----:B------:R-:W-:Y:S01]  /*18580*/  F2FP.TF32.F32.PACK_B R121, R121 ;  /* 0x00000079ff79723e */ /* 0x000fe200024050ff */
[-C--:B------:R-:W-:Y:S01]  /*18590*/  FMUL R123, R123, R2.reuse ;  /* 0x000000027b7b7220 */ /* 0x080fe20000400000 */
[----:B------:R-:W-:Y:S01]  /*185a0*/  F2FP.TF32.F32.PACK_B R11, R11 ;  /* 0x0000000bff0b723e */ /* 0x000fe200024050ff */
[----:B------:R-:W-:Y:S01]  /*185b0*/  @P4 STG.E desc[UR36][R4.64+0x300], R13 ;  /* 0x0003000d04004986 */ /* 0x000fe2000c101924 */
[----:B0-----:R-:W-:Y:S02]  /*185c0*/  @P2 IMAD.MOV.U32 R6, RZ, RZ, R8 ;  /* 0x000000ffff062224 */ /* 0x001fe400078e0008 */
[----:B------:R-:W-:Y:S01]  /*185d0*/  @P2 IMAD.MOV.U32 R7, RZ, RZ, R9 ;  /* 0x000000ffff072224 */ /* 0x000fe200078e0009 */
[----:B------:R-:W-:Y:S01]  /*185e0*/  @P5 STG.E desc[UR36][R4.64+0x304], R121 ;  /* 0x0003047904005986 */ /* 0x000fe2000c101924 */
[----:B------:R-:W-:Y:S01]  /*185f0*/  ISETP.GT.AND P4, PT, R0, 0xc8, P1 ;  /* 0x000000c80000780c */ /* 0x000fe20000f84270 */
[----:B------:R-:W-:Y:S01]  /*18600*/  FMUL R3, R124, R2 ;  /* 0x000000027c037220 */ /* 0x000fe20000400000 */
[----:B------:R-:W-:Y:S01]  /*18610*/  F2FP.TF32.F32.PACK_B R123, R123 ;  /* 0x0000007bff7b723e */ /* 0x000fe200024050ff */
[----:B------:R0:W-:Y:S01]  /*18620*/  @P2 STG.E desc[UR36][R6.64+0x300], R11 ;  /* 0x0003000b06002986 */ /* 0x0001e2000c101924 */
[----:B------:R-:W-:-:S02]  /*18630*/  ISETP.GT.AND P2, PT, R0, 0xc8, P0 ;  /* 0x000000c80000780c */ /* 0x000fc40000744270 */
[----:B------:R-:W-:Y:S01]  /*18640*/  ISETP.GT.AND P5, PT, R0, 0xc9, P1 ;  /* 0x000000c90000780c */ /* 0x000fe20000fa4270 */
[----:B------:R-:W-:Y:S01]  /*18650*/  FMUL R125, R125, R2 ;  /* 0x000000027d7d7220 */ /* 0x000fe20000400000 */
[----:B------:R-:W-:Y:S02]  /*18660*/  F2FP.TF32.F32.PACK_B R3, R3 ;  /* 0x00000003ff03723e */ /* 0x000fe400024050ff */
[----:B0-----:R-:W-:Y:S01]  /*18670*/  @P3 MOV R6, R8 ;  /* 0x0000000800063202 */ /* 0x001fe20000000f00 */
[----:B------:R-:W-:Y:S02]  /*18680*/  @P3 IMAD.MOV.U32 R7, RZ, RZ, R9 ;  /* 0x000000ffff073224 */ /* 0x000fe400078e0009 */
[----:B------:R-:W-:-:S03]  /*18690*/  FMUL R13, R126, R2 ;  /* 0x000000027e0d7220 */ /* 0x000fc60000400000 */
[----:B------:R0:W-:Y:S01]  /*186a0*/  @P3 STG.E desc[UR36][R6.64+0x304], R123 ;  /* 0x0003047b06003986 */ /* 0x0001e2000c101924 */
[C---:B------:R-:W-:Y:S02]  /*186b0*/  ISETP.GT.AND P3, PT, R0.reuse, 0xc9, P0 ;  /* 0x000000c90000780c */ /* 0x040fe40000764270 */
[----:B------:R-:W-:Y:S01]  /*186c0*/  F2FP.TF32.F32.PACK_B R125, R125 ;  /* 0x0000007dff7d723e */ /* 0x000fe200024050ff */
[----:B------:R-:W-:Y:S01]  /*186d0*/  @P4 STG.E desc[UR36][R4.64+0x320], R3 ;  /* 0x0003200304004986 */ /* 0x000fe2000c101924 */
[----:B------:R-:W-:Y:S01]  /*186e0*/  ISETP.GT.AND P4, PT, R0, 0xd0, P1 ;  /* 0x000000d00000780c */ /* 0x000fe20000f84270 */
[-C--:B------:R-:W-:Y:S01]  /*186f0*/  FMUL R127, R127, R2.reuse ;  /* 0x000000027f7f7220 */ /* 0x080fe20000400000 */
[----:B------:R-:W-:Y:S01]  /*18700*/  F2FP.TF32.F32.PACK_B R13, R13 ;  /* 0x0000000dff0d723e */ /* 0x000fe200024050ff */
[----:B------:R-:W-:Y:S01]  /*18710*/  FMUL R11, R128, R2 ;  /* 0x00000002800b7220 */ /* 0x000fe20000400000 */
[----:B0-----:R-:W-:Y:S02]  /*18720*/  @P2 IMAD.MOV.U32 R6, RZ, RZ, R8 ;  /* 0x000000ffff062224 */ /* 0x001fe400078e0008 */
[----:B------:R-:W-:Y:S01]  /*18730*/  @P2 IMAD.MOV.U32 R7, RZ, RZ, R9 ;  /* 0x000000ffff072224 */ /* 0x000fe200078e0009 */
[----:B------:R-:W-:Y:S01]  /*18740*/  @P5 STG.E desc[UR36][R4.64+0x324], R125 ;  /* 0x0003247d04005986 */ /* 0x000fe2000c101924 */
[----:B------:R-:W-:-:S02]  /*18750*/  ISETP.GT.AND P5, PT, R0, 0xd1, P1 ;  /* 0x000000d10000780c */ /* 0x000fc40000fa4270 */
[----:B------:R-:W-:Y:S01]  /*18760*/  F2FP.TF32.F32.PACK_B R127, R127 ;  /* 0x0000007fff7f723e */ /* 0x000fe200024050ff */
[----:B------:R0:W-:Y:S01]  /*18770*/  @P2 STG.E desc[UR36][R6.64+0x320], R13 ;  /* 0x0003200d06002986 */ /* 0x0001e2000c101924 */
[----:B------:R-:W-:Y:S02]  /*18780*/  F2FP.TF32.F32.PACK_B R11, R11 ;  /* 0x0000000bff0b723e */ /* 0x000fe400024050ff */
[----:B------:R-:W-:Y:S01]  /*18790*/  ISETP.GT.AND P2, PT, R0, 0xd0, P0 ;  /* 0x000000d00000780c */ /* 0x000fe20000744270 */
[----:B------:R-:W-:Y:S01]  /*187a0*/  FMUL R129, R129, R2 ;  /* 0x0000000281817220 */ /* 0x000fe20000400000 */
[----:B0-----:R-:W-:Y:S02]  /*187b0*/  @P3 IMAD.MOV.U32 R6, RZ, RZ, R8 ;  /* 0x000000ffff063224 */ /* 0x001fe400078e0008 */
[----:B------:R-:W-:Y:S02]  /*187c0*/  @P3 IMAD.MOV.U32 R7, RZ, RZ, R9 ;  /* 0x000000ffff073224 */ /* 0x000fe400078e0009 */
[----:B------:R-:W-:-:S03]  /*187d0*/  F2FP.TF32.F32.PACK_B R129, R129 ;  /* 0x00000081ff81723e */ /* 0x000fc600024050ff */
[----:B------:R0:W-:Y:S01]  /*187e0*/  @P3 STG.E desc[UR36][R6.64+0x324], R127 ;  /* 0x0003247f06003986 */ /* 0x0001e2000c101924 */
[----:B------:R-:W-:-:S03]  /*187f0*/  FMUL R3, R130, R2 ;  /* 0x0000000282037220 */ /* 0x000fc60000400000 */
[----:B------:R1:W-:Y:S01]  /*18800*/  @P4 STG.E desc[UR36][R4.64+0x340], R11 ;  /* 0x0003400b04004986 */ /* 0x0003e2000c101924 */
[C---:B------:R-:W-:Y:S02]  /*18810*/  ISETP.GT.AND P4, PT, R0.reuse, 0xd1, P0 ;  /* 0x000000d10000780c */ /* 0x040fe40000784270 */
[C---:B------:R-:W-:Y:S01]  /*18820*/  ISETP.GT.AND P3, PT, R0.reuse, 0xd8, P0 ;  /* 0x000000d80000780c */ /* 0x040fe20000764270 */
[----:B------:R-:W-:Y:S01]  /*18830*/  @P5 STG.E desc[UR36][R4.64+0x344], R129 ;  /* 0x0003448104005986 */ /* 0x000fe2000c101924 */
[----:B------:R-:W-:Y:S01]  /*18840*/  ISETP.GT.AND P5, PT, R0, 0xd8, P1 ;  /* 0x000000d80000780c */ /* 0x000fe20000fa4270 */
[----:B------:R-:W-:Y:S01]  /*18850*/  FMUL R131, R131, R2 ;  /* 0x0000000283837220 */ /* 0x000fe20000400000 */
[----:B------:R-:W-:Y:S01]  /*18860*/  F2FP.TF32.F32.PACK_B R3, R3 ;  /* 0x00000003ff03723e */ /* 0x000fe200024050ff */
[----:B0-----:R-:W-:Y:S02]  /*18870*/  @P2 IMAD.MOV.U32 R6, RZ, RZ, R8 ;  /* 0x000000ffff062224 */ /* 0x001fe400078e0008 */
[----:B------:R-:W-:-:S02]  /*18880*/  @P2 IMAD.MOV.U32 R7, RZ, RZ, R9 ;  /* 0x000000ffff072224 */ /* 0x000fc400078e0009 */
[-C--:B------:R-:W-:Y:S01]  /*18890*/  FMUL R13, R132, R2.reuse ;  /* 0x00000002840d7220 */ /* 0x080fe20000400000 */
[----:B------:R-:W-:Y:S01]  /*188a0*/  ISETP.GT.AND P6, PT, R0, 0xd9, P1 ;  /* 0x000000d90000780c */ /* 0x000fe20000fc4270 */
[-C--:B------:R-:W-:Y:S01]  /*188b0*/  FMUL R133, R133, R2.reuse ;  /* 0x0000000285857220 */ /* 0x080fe20000400000 */
[----:B------:R-:W-:Y:S01]  /*188c0*/  F2FP.TF32.F32.PACK_B R131, R131 ;  /* 0x00000083ff83723e */ /* 0x000fe200024050ff */
[----:B------:R0:W-:Y:S01]  /*188d0*/  @P2 STG.E desc[UR36][R6.64+0x340], R3 ;  /* 0x0003400306002986 */ /* 0x0001e2000c101924 */
[----:B-1----:R-:W-:Y:S01]  /*188e0*/  FMUL R11, R134, R2 ;  /* 0x00000002860b7220 */ /* 0x002fe20000400000 */
[----:B------:R-:W-:Y:S02]  /*188f0*/  F2FP.TF32.F32.PACK_B R13, R13 ;  /* 0x0000000dff0d723e */ /* 0x000fe400024050ff */
[----:B------:R-:W-:Y:S02]  /*18900*/  ISETP.GT.AND P2, PT, R0, 0xd9, P0 ;  /* 0x000000d90000780c */ /* 0x000fe40000744270 */
[----:B------:R-:W-:Y:S01]  /*18910*/  F2FP.TF32.F32.PACK_B R133, R133 ;  /* 0x00000085ff85723e */ /* 0x000fe200024050ff */
[----:B0-----:R-:W-:-:S02]  /*18920*/  @P4 IMAD.MOV.U32 R6, RZ, RZ, R8 ;  /* 0x000000ffff064224 */ /* 0x001fc400078e0008 */
[----:B------:R-:W-:Y:S01]  /*18930*/  @P4 IMAD.MOV.U32 R7, RZ, RZ, R9 ;  /* 0x000000ffff074224 */ /* 0x000fe200078e0009 */
[----:B------:R-:W-:-:S04]  /*18940*/  F2FP.TF32.F32.PACK_B R11, R11 ;  /* 0x0000000bff0b723e */ /* 0x000fc800024050ff */
[----:B------:R0:W-:Y:S01]  /*18950*/  @P4 STG.E desc[UR36][R6.64+0x344], R131 ;  /* 0x0003448306004986 */ /* 0x0001e2000c101924 */
[----:B------:R-:W-:-:S03]  /*18960*/  FMUL R135, R135, R2 ;  /* 0x0000000287877220 */ /* 0x000fc60000400000 */
[----:B------:R1:W-:Y:S01]  /*18970*/  @P5 STG.E desc[UR36][R4.64+0x360], R13 ;  /* 0x0003600d04005986 */ /* 0x0003e2000c101924 */
[----:B------:R-:W-:-:S03]  /*18980*/  ISETP.GT.AND P5, PT, R0, 0xe0, P0 ;  /* 0x000000e00000780c */ /* 0x000fc600007a4270 */
[----:B------:R-:W-:Y:S01]  /*18990*/  @P6 STG.E desc[UR36][R4.64+0x364], R133 ;  /* 0x0003648504006986 */ /* 0x000fe2000c101924 */
[----:B0-----:R-:W-:Y:S01]  /*189a0*/  @P3 IMAD.MOV.U32 R6, RZ, RZ, R8 ;  /* 0x000000ffff063224 */ /* 0x001fe200078e0008 */
[----:B------:R-:W-:Y:S02]  /*189b0*/  @P3 MOV R7, R9 ;  /* 0x0000000900073202 */ /* 0x000fe40000000f00 */
[----:B------:R-:W-:-:S03]  /*189c0*/  ISETP.GT.AND P4, PT, R0, 0xe1, P1 ;  /* 0x000000e10000780c */ /* 0x000fc60000f84270 */
[----:B------:R0:W-:Y:S01]  /*189d0*/  @P3 STG.E desc[UR36][R6.64+0x360], R11 ;  /* 0x0003600b06003986 */ /* 0x0001e2000c101924 */
[----:B------:R-:W-:Y:S01]  /*189e0*/  ISETP.GT.AND P3, PT, R0, 0xe0, P1 ;  /* 0x000000e00000780c */ /* 0x000fe20000f64270 */
[-C--:B------:R-:W-:Y:S01]  /*189f0*/  FMUL R3, R136, R2.reuse ;  /* 0x0000000288037220 */ /* 0x080fe20000400000 */
[----:B------:R-:W-:Y:S01]  /*18a00*/  ISETP.GT.AND P6, PT, R0, 0xe1, P0 ;  /* 0x000000e10000780c */ /* 0x000fe200007c4270 */
[-C--:B------:R-:W-:Y:S01]  /*18a10*/  FMUL R137, R137, R2.reuse ;  /* 0x0000000289897220 */ /* 0x080fe20000400000 */
[----:B------:R-:W-:Y:S01]  /*18a20*/  F2FP.TF32.F32.PACK_B R135, R135 ;  /* 0x00000087ff87723e */ /* 0x000fe200024050ff */
[-C--:B-1----:R-:W-:Y:S01]  /*18a30*/  FMUL R13, R138, R2.reuse ;  /* 0x000000028a0d7220 */ /* 0x082fe20000400000 */
[----:B------:R-:W-:Y:S01]  /*18a40*/  F2FP.TF32.F32.PACK_B R3, R3 ;  /* 0x00000003ff03723e */ /* 0x000fe200024050ff */
[----:B0-----:R-:W-:Y:S02]  /*18a50*/  @P2 IMAD.MOV.U32 R6, RZ, RZ, R8 ;  /* 0x000000ffff062224 */ /* 0x001fe400078e0008 */
[----:B------:R-:W-:Y:S01]  /*18a60*/  @P2 IMAD.MOV.U32 R7, RZ, RZ, R9 ;  /* 0x000000ffff072224 */ /* 0x000fe200078e0009 */
[----:B------:R-:W-:Y:S01]  /*18a70*/  F2FP.TF32.F32.PACK_B R137, R137 ;  /* 0x00000089ff89723e */ /* 0x000fe200024050ff */
[----:B------:R-:W-:Y:S01]  /*18a80*/  FMUL R139, R139, R2 ;  /* 0x000000028b8b7220 */ /* 0x000fe20000400000 */
[----:B------:R-:W-:-:S02]  /*18a90*/  F2FP.TF32.F32.PACK_B R13, R13 ;  /* 0x0000000dff0d723e */ /* 0x000fc400024050ff */
[----:B------:R0:W-:Y:S02]  /*18aa0*/  @P2 STG.E desc[UR36][R6.64+0x364], R135 ;  /* 0x0003648706002986 */ /* 0x0001e4000c101924 */
[----:B------:R-:W-:Y:S02]  /*18ab0*/  F2FP.TF32.F32.PACK_B R139, R139 ;  /* 0x0000008bff8b723e */ /* 0x000fe400024050ff */
[----:B------:R-:W-:Y:S04]  /*18ac0*/  @P3 STG.E desc[UR36][R4.64+0x380], R3 ;  /* 0x0003800304003986 */ /* 0x000fe8000c101924 */
[----:B------:R-:W-:Y:S01]  /*18ad0*/  @P4 STG.E desc[UR36][R4.64+0x384], R137 ;  /* 0x0003848904004986 */ /* 0x000fe2000c101924 */
[----:B0-----:R-:W-:Y:S02]  /*18ae0*/  @P5 IMAD.MOV.U32 R6, RZ, RZ, R8 ;  /* 0x000000ffff065224 */ /* 0x001fe400078e0008 */
[----:B------:R-:W-:-:S05]  /*18af0*/  @P5 IMAD.MOV.U32 R7, RZ, RZ, R9 ;  /* 0x000000ffff075224 */ /* 0x000fca00078e0009 */
[----:B------:R0:W-:Y:S01]  /*18b00*/  @P5 STG.E desc[UR36][R6.64+0x380], R13 ;  /* 0x0003800d06005986 */ /* 0x0001e2000c101924 */
[C---:B------:R-:W-:Y:S02]  /*18b10*/  ISETP.GT.AND P5, PT, R0.reuse, 0xe8, P0 ;  /* 0x000000e80000780c */ /* 0x040fe400007a4270 */
[C---:B------:R-:W-:Y:S01]  /*18b20*/  ISETP.GT.AND P2, PT, R0.reuse, 0xe8, P1 ;  /* 0x000000e80000780c */ /* 0x040fe20000f44270 */
[----:B0-----:R-:W-:Y:S02]  /*18b30*/  @P6 IMAD.MOV.U32 R6, RZ, RZ, R8 ;  /* 0x000000ffff066224 */ /* 0x001fe400078e0008 */
[----:B------:R-:W-:Y:S01]  /*18b40*/  @P6 IMAD.MOV.U32 R7, RZ, RZ, R9 ;  /* 0x000000ffff076224 */ /* 0x000fe200078e0009 */
[----:B------:R-:W-:-:S04]  /*18b50*/  ISETP.GT.AND P3, PT, R0, 0xe9, P0 ;  /* 0x000000e90000780c */ /* 0x000fc80000764270 */
[----:B------:R0:W-:Y:S01]  /*18b60*/  @P6 STG.E desc[UR36][R6.64+0x384], R139 ;  /* 0x0003848b06006986 */ /* 0x0001e2000c101924 */
[----:B------:R-:W-:Y:S01]  /*18b70*/  ISETP.GT.AND P6, PT, R0, 0xe9, P1 ;  /* 0x000000e90000780c */ /* 0x000fe20000fc4270 */
[-C--:B------:R-:W-:Y:S01]  /*18b80*/  FMUL R11, R140, R2.reuse ;  /* 0x000000028c0b7220 */ /* 0x080fe20000400000 */
[-C--:B------:R-:W-:Y:S01]  /*18b90*/  FMUL R141, R141, R2.reuse ;  /* 0x000000028d8d7220 */ /* 0x080fe20000400000 */
[-C--:B------:R-:W-:Y:S01]  /*18ba0*/  FMUL R15, R142, R2.reuse ;  /* 0x000000028e0f7220 */ /* 0x080fe20000400000 */
[----:B------:R-:W-:Y:S02]  /*18bb0*/  ISETP.GT.AND P4, PT, R0, 0xf0, P1 ;  /* 0x000000f00000780c */ /* 0x000fe40000f84270 */
[----:B------:R-:W-:Y:S02]  /*18bc0*/  F2FP.TF32.F32.PACK_B R11, R11 ;  /* 0x0000000bff0b723e */ /* 0x000fe400024050ff */
[----:B------:R-:W-:Y:S01]  /*18bd0*/  F2FP.TF32.F32.PACK_B R141, R141 ;  /* 0x0000008dff8d723e */ /* 0x000fe200024050ff */
[----:B------:R-:W-:Y:S01]  /*18be0*/  FMUL R143, R143, R2 ;  /* 0x000000028f8f7220 */ /* 0x000fe20000400000 */
[----:B------:R-:W-:Y:S01]  /*18bf0*/  F2FP.TF32.F32.PACK_B R15, R15 ;  /* 0x0000000fff0f723e */ /* 0x000fe200024050ff */
[----:B0-----:R-:W-:-:S02]  /*18c00*/  @P5 IMAD.MOV.U32 R6, RZ, RZ, R8 ;  /* 0x000000ffff065224 */ /* 0x001fc400078e0008 */
[----:B------:R-:W-:Y:S02]  /*18c10*/  @P5 IMAD.MOV.U32 R7, RZ, RZ, R9 ;  /* 0x000000ffff075224 */ /* 0x000fe400078e0009 */
[----:B------:R-:W-:Y:S01]  /*18c20*/  FMUL R3, R144, R2 ;  /* 0x0000000290037220 */ /* 0x000fe20000400000 */
[----:B------:R-:W-:Y:S01]  /*18c30*/  @P2 STG.E desc[UR36][R4.64+0x3a0], R11 ;  /* 0x0003a00b04002986 */ /* 0x000fe2000c101924 */
[----:B------:R-:W-:-:S03]  /*18c40*/  F2FP.TF32.F32.PACK_B R143, R143 ;  /* 0x0000008fff8f723e */ /* 0x000fc600024050ff */
[----:B------:R-:W-:Y:S01]  /*18c50*/  @P6 STG.E desc[UR36][R4.64+0x3a4], R141 ;  /* 0x0003a48d04006986 */ /* 0x000fe2000c101924 */
[----:B------:R-:W-:-:S03]  /*18c60*/  F2FP.TF32.F32.PACK_B R3, R3 ;  /* 0x00000003ff03723e */ /* 0x000fc600024050ff */
[----:B------:R0:W-:Y:S01]  /*18c70*/  @P5 STG.E desc[UR36][R6.64+0x3a0], R15 ;  /* 0x0003a00f06005986 */ /* 0x0001e2000c101924 */
[C---:B------:R-:W-:Y:S02]  /*18c80*/  ISETP.GT.AND P5, PT, R0.reuse, 0xf0, P0 ;  /* 0x000000f00000780c */ /* 0x040fe400007a4270 */
[----:B------:R-:W-:Y:S01]  /*18c90*/  ISETP.GT.AND P2, PT, R0, 0xf1, P1 ;  /* 0x000000f10000780c */ /* 0x000fe20000f44270 */
[-C--:B------:R-:W-:Y:S01]  /*18ca0*/  FMUL R145, R145, R2.reuse ;  /* 0x0000000291917220 */ /* 0x080fe20000400000 */
[----:B0-----:R-:W-:Y:S02]  /*18cb0*/  @P3 IMAD.MOV.U32 R6, RZ, RZ, R8 ;  /* 0x000000ffff063224 */ /* 0x001fe400078e0008 */
[----:B------:R-:W-:Y:S02]  /*18cc0*/  @P3 IMAD.MOV.U32 R7, RZ, RZ, R9 ;  /* 0x000000ffff073224 */ /* 0x000fe400078e0009 */
[----:B------:R-:W-:-:S03]  /*18cd0*/  FMUL R13, R146, R2 ;  /* 0x00000002920d7220 */ /* 0x000fc60000400000 */
[----:B------:R0:W-:Y:S04]  /*18ce0*/  @P3 STG.E desc[UR36][R6.64+0x3a4], R143 ;  /* 0x0003a48f06003986 */ /* 0x0001e8000c101924 */
[----:B------:R-:W-:Y:S01]  /*18cf0*/  @P4 STG.E desc[UR36][R4.64+0x3c0], R3 ;  /* 0x0003c00304004986 */ /* 0x000fe2000c101924 */
[C---:B------:R-:W-:Y:S02]  /*18d00*/  ISETP.GT.AND P4, PT, R0.reuse, 0xf1, P0 ;  /* 0x000000f10000780c */ /* 0x040fe40000784270 */
[C---:B------:R-:W-:Y:S02]  /*18d10*/  ISETP.GT.AND P3, PT, R0.reuse, 0xf8, P1 ;  /* 0x000000f80000780c */ /* 0x040fe40000f64270 */
[----:B------:R-:W-:Y:S02]  /*18d20*/  F2FP.TF32.F32.PACK_B R145, R145 ;  /* 0x00000091ff91723e */ /* 0x000fe400024050ff */
[C---:B------:R-:W-:Y:S01]  /*18d30*/  ISETP.GT.AND P1, PT, R0.reuse, 0xf9, P1 ;  /* 0x000000f90000780c */ /* 0x040fe20000f24270 */
[----:B0-----:R-:W-:Y:S01]  /*18d40*/  @P5 IMAD.MOV.U32 R7, RZ, RZ, R9 ;  /* 0x000000ffff075224 */ /* 0x001fe200078e0009 */
[----:B------:R-:W-:Y:S01]  /*18d50*/  ISETP.GT.AND P6, PT, R0, 0xf8, P0 ;  /* 0x000000f80000780c */ /* 0x000fe200007c4270 */
[----:B------:R-:W-:Y:S01]  /*18d60*/  FMUL R147, R147, R2 ;  /* 0x0000000293937220 */ /* 0x000fe20000400000 */
[----:B------:R-:W-:-:S02]  /*18d70*/  F2FP.TF32.F32.PACK_B R13, R13 ;  /* 0x0000000dff0d723e */ /* 0x000fc400024050ff */
[----:B------:R-:W-:Y:S01]  /*18d80*/  @P5 MOV R6, R8 ;  /* 0x0000000800065202 */ /* 0x000fe20000000f00 */
[-C--:B------:R-:W-:Y:S01]  /*18d90*/  FMUL R19, R148, R2.reuse ;  /* 0x0000000294137220 */ /* 0x080fe20000400000 */
[-C--:B------:R-:W-:Y:S01]  /*18da0*/  FMUL R149, R149, R2.reuse ;  /* 0x0000000295957220 */ /* 0x080fe20000400000 */
[----:B------:R-:W-:Y:S01]  /*18db0*/  @P2 STG.E desc[UR36][R4.64+0x3c4], R145 ;  /* 0x0003c49104002986 */ /* 0x000fe2000c101924 */
[----:B------:R-:W-:Y:S02]  /*18dc0*/  ISETP.GT.AND P0, PT, R0, 0xf9, P0 ;  /* 0x000000f90000780c */ /* 0x000fe40000704270 */
[----:B------:R-:W-:Y:S01]  /*18dd0*/  F2FP.TF32.F32.PACK_B R147, R147 ;  /* 0x00000093ff93723e */ /* 0x000fe200024050ff */
[----:B------:R0:W-:Y:S01]  /*18de0*/  @P5 STG.E desc[UR36][R6.64+0x3c0], R13 ;  /* 0x0003c00d06005986 */ /* 0x0001e2000c101924 */
[----:B------:R-:W-:Y:S01]  /*18df0*/  F2FP.TF32.F32.PACK_B R19, R19 ;  /* 0x00000013ff13723e */ /* 0x000fe200024050ff */
[-C--:B------:R-:W-:Y:S01]  /*18e00*/  FMUL R21, R150, R2.reuse ;  /* 0x0000000296157220 */ /* 0x080fe20000400000 */
[----:B------:R-:W-:Y:S01]  /*18e10*/  F2FP.TF32.F32.PACK_B R149, R149 ;  /* 0x00000095ff95723e */ /* 0x000fe200024050ff */
[----:B------:R-:W-:Y:S01]  /*18e20*/  FMUL R151, R151, R2 ;  /* 0x0000000297977220 */ /* 0x000fe20000400000 */
[----:B0-----:R-:W-:-:S02]  /*18e30*/  @P4 IMAD.MOV.U32 R6, RZ, RZ, R8 ;  /* 0x000000ffff064224 */ /* 0x001fc400078e0008 */
[----:B------:R-:W-:Y:S01]  /*18e40*/  @P4 IMAD.MOV.U32 R7, RZ, RZ, R9 ;  /* 0x000000ffff074224 */ /* 0x000fe200078e0009 */
[----:B------:R-:W-:-:S04]  /*18e50*/  F2FP.TF32.F32.PACK_B R21, R21 ;  /* 0x00000015ff15723e */ /* 0x000fc800024050ff */
[----:B------:R-:W-:Y:S01]  /*18e60*/  @P4 STG.E desc[UR36][R6.64+0x3c4], R147 ;  /* 0x0003c49306004986 */ /* 0x000fe2000c101924 */
[----:B------:R-:W-:-:S03]  /*18e70*/  F2FP.TF32.F32.PACK_B R151, R151 ;  /* 0x00000097ff97723e */ /* 0x000fc600024050ff */
[----:B------:R-:W-:Y:S04]  /*18e80*/  @P3 STG.E desc[UR36][R4.64+0x3e0], R19 ;  /* 0x0003e01304003986 */ /* 0x000fe8000c101924 */
[----:B------:R0:W-:Y:S02]  /*18e90*/  @P1 STG.E desc[UR36][R4.64+0x3e4], R149 ;  /* 0x0003e49504001986 */ /* 0x0001e4000c101924 */
[----:B0-----:R-:W-:Y:S02]  /*18ea0*/  @P6 IMAD.MOV.U32 R4, RZ, RZ, R8 ;  /* 0x000000ffff046224 */ /* 0x001fe400078e0008 */
[----:B------:R-:W-:-:S05]  /*18eb0*/  @P6 IMAD.MOV.U32 R5, RZ, RZ, R9 ;  /* 0x000000ffff056224 */ /* 0x000fca00078e0009 */
[----:B------:R0:W-:Y:S04]  /*18ec0*/  @P6 STG.E desc[UR36][R4.64+0x3e0], R21 ;  /* 0x0003e01504006986 */ /* 0x0001e8000c101924 */
[----:B------:R0:W-:Y:S02]  /*18ed0*/  @P0 STG.E desc[UR36][R8.64+0x3e4], R151 ;  /* 0x0003e49708000986 */ /* 0x0001e4000c101924 */
.L_x_536:
[----:B------:R-:W-:Y:S05]  /*18ee0*/  BSYNC B0 ;  /* 0x0000000000007941 */ /* 0x000fea0003800000 */
.L_x_28:
[----:B0---4-:R-:W4:Y:S01]  /*18ef0*/  LDL.LU R4, [R1+0x200] ;  /* 0x0002000001047983 */ /* 0x011f220000300800 */
[----:B------:R-:W-:Y:S01]  /*18f00*/  ULDC UR4, c[0x0][0xc] ;  /* 0x0000030000047ab9 */ /* 0x000fe20000000800 */
[----:B------:R-:W-:Y:S01]  /*18f10*/  ULDC UR5, c[0x0][0x10] ;  /* 0x0000040000057ab9 */ /* 0x000fe20000000800 */
[----:B-----5:R-:W4:Y:S01]  /*18f20*/  LDC R3, c[0x0][0x14] ;  /* 0x00000500ff037b82 */ /* 0x020f220000000800 */
[----:B------:R-:W-:Y:S01]  /*18f30*/  UIMAD.WIDE.U32 UR4, UR4, UR5, URZ ;  /* 0x00000005040472a5 */ /* 0x000fe2000f8e003f */
[----:B------:R-:W-:Y:S01]  /*18f40*/  IMAD.MOV.U32 R5, RZ, RZ, R17 ;  /* 0x000000ffff057224 */ /* 0x000fe200078e0011 */
[----:B------:R-:W-:Y:S01]  /*18f50*/  UMOV UR42, 0xffffffff ;  /* 0xffffffff002a7882 */ /* 0x000fe20000000000 */
[----:B------:R-:W-:Y:S01]  /*18f60*/  UMOV UR43, 0xffffffff ;  /* 0xffffffff002b7882 */ /* 0x000fe20000000000 */
[----:B------:R-:W-:Y:S02]  /*18f70*/  PRMT R0, RZ, 0x7610, R0 ;  /* 0x00007610ff007816 */ /* 0x000fe40000000000 */
[----:B----4-:R-:W-:-:S04]  /*18f80*/  IMAD.WIDE.U32 R4, R3, UR4, R4 ;  /* 0x0000000403047c25 */ /* 0x010fc8000f8e0004 */
[----:B------:R-:W-:Y:S02]  /*18f90*/  IMAD.MOV.U32 R6, RZ, RZ, R4 ;  /* 0x000000ffff067224 */ /* 0x000fe400078e0004 */
[----:B------:R-:W-:Y:S01]  /*18fa0*/  IMAD R3, R3, UR5, RZ ;  /* 0x0000000503037c24 */ /* 0x000fe2000f8e02ff */
[----:B------:R-:W-:Y:S02]  /*18fb0*/  ULDC.64 UR4, c[0x0][0x650] ;  /* 0x0001940000047ab9 */ /* 0x000fe40000000a00 */
[----:B------:R0:W-:Y:S01]  /*18fc0*/  STL [R1+0x200], R6 ;  /* 0x0002000601007387 */ /* 0x0001e20000100800 */
[----:B------:R-:W-:Y:S01]  /*18fd0*/  IMAD.IADD R17, R5, 0x1, R3 ;  /* 0x0000000105117824 */ /* 0x000fe200078e0203 */
[----:B------:R-:W-:-:S04]  /*18fe0*/  ISETP.GE.U32.AND P0, PT, R4, UR4, PT ;  /* 0x0000000404007c0c */ /* 0x000fc8000bf06070 */
[----:B------:R-:W-:-:S13]  /*18ff0*/  ISETP.GE.U32.AND.EX P0, PT, R17, UR5, PT, P0 ;  /* 0x0000000511007c0c */ /* 0x000fda000bf06100 */
[----:B0-----:R-:W-:Y:S05]  /*19000*/  @P0 BRA `(.L_x_537) ;  /* 0x0000000400880947 */ /* 0x001fea0003800000 */
[----:B------:R-:W0:Y:S01]  /*19010*/  S2UR UR6, SR_CTAID.X ;  /* 0x00000000000679c3 */ /* 0x000e220000002500 */
[----:B------:R-:W-:Y:S01]  /*19020*/  ULDC.64 UR12, c[0x0][0x628] ;  /* 0x00018a00000c7ab9 */ /* 0x000fe20000000a00 */
[----:B------:R-:W-:Y:S01]  /*19030*/  ULDC UR4, c[0x0][0x150] ;  /* 0x0000540000047ab9 */ /* 0x000fe20000000800 */
[----:B------:R-:W-:Y:S01]  /*19040*/  ISETP.NE.U32.AND P0, PT, RZ, UR12, PT ;  /* 0x0000000cff007c0c */ /* 0x000fe2000bf05070 */
[----:B------:R-:W-:Y:S01]  /*19050*/  ULDC UR15, c[0x0][0x630] ;  /* 0x00018c00000f7ab9 */ /* 0x000fe20000000800 */
[C---:B------:R-:W-:Y:S01]  /*19060*/  R2UR UR16, R6.reuse ;  /* 0x00000000061072ca */ /* 0x040fe200000e0000 */
[----:B------:R-:W-:Y:S01]  /*19070*/  ULDC UR19, c[0x0][0x154] ;  /* 0x0000550000137ab9 */ /* 0x000fe20000000800 */
[----:B------:R-:W-:Y:S01]  /*19080*/  ISETP.NE.AND.EX P0, PT, RZ, UR13, PT, P0 ;  /* 0x0000000dff007c0c */ /* 0x000fe2000bf05300 */
[----:B------:R-:W4:Y:S01]  /*19090*/  S2UR UR18, SR_CTAID.Y ;  /* 0x00000000001279c3 */ /* 0x000f220000002600 */
[----:B------:R-:W-:Y:S02]  /*190a0*/  R2UR UR17, R17 ;  /* 0x00000000111172ca */ /* 0x000fe400000e0000 */
[----:B------:R-:W-:-:S02]  /*190b0*/  R2UR UR10, R6 ;  /* 0x00000000060a72ca */ /* 0x000fc400000e0000 */
[----:B------:R-:W-:Y:S02]  /*190c0*/  R2UR UR11, R17 ;  /* 0x00000000110b72ca */ /* 0x000fe400000e0000 */
[----:B0-----:R-:W-:-:S05]  /*190d0*/  I2FP.F32.U32 R0, UR6 ;  /* 0x0000000600007c45 */ /* 0x001fca0008201000 */
[----:B------:R-:W-:-:S04]  /*190e0*/  FMUL R0, R0, UR4 ;  /* 0x0000000400007c20 */ /* 0x000fc80008400000 */
[----:B------:R0:W0:Y:S01]  /*190f0*/  F2I.U32.TRUNC.NTZ R3, R0 ;  /* 0x0000000000037305 */ /* 0x000022000020f000 */
[----:B----4-:R-:W-:Y:S05]  /*19100*/  @!P0 BRA `(.L_x_538) ;  /* 0x0000000000308947 */ /* 0x010fea0003800000 */
        /* <DEDUP_REMOVED lines=12> */
.L_x_538:
[----:B------:R-:W-:Y:S01]  /*191d0*/  USHF.R.U64 UR43, UR10, UR15, UR11 ;  /* 0x0000000f0a2b7299 */ /* 0x000fe2000800120b */
[----:B0-----:R-:W-:Y:S01]  /*191e0*/  I2FP.F32.U32 R0, UR18 ;  /* 0x0000001200007c45 */ /* 0x001fe20008201000 */
[----:B------:R-:W-:Y:S02]  /*191f0*/  USHF.R.U32.HI UR4, URZ, UR15, UR11 ;  /* 0x0000000f3f047299 */ /* 0x000fe4000801160b */
        /* <DEDUP_REMOVED lines=8> */
[----:B------:R-:W-:Y:S01]  /*19280*/  UIMAD.WIDE.U32 UR8, UR10, UR12, UR8 ;  /* 0x0000000c0a0872a5 */ /* 0x000fe2000f8e0008 */
[----:B------:R-:W-:Y:S01]  /*19290*/  R2UR UR12, R3 ;  /* 0x00000000030c72ca */ /* 0x000fe200000e0000 */
[----:B------:R-:W-:Y:S01]  /*192a0*/  UIMAD UR10, UR10, UR13, UR4 ;  /* 0x0000000d0a0a72a4 */ /* 0x000fe2000f8e0204 */
[----:B------:R-:W-:Y:S01]  /*192b0*/  ULDC UR11, c[0x0][0x618] ;  /* 0x00018600000b7ab9 */ /* 0x000fe20000000800 */
[----:B------:R-:W-:Y:S02]  /*192c0*/  ULDC UR21, c[0x0][0x658] ;  /* 0x0001960000157ab9 */ /* 0x000fe40000000800 */
[----:B------:R-:W-:Y:S01]  /*192d0*/  UIADD3 UR9, UR9, UR10, URZ ;  /* 0x0000000a09097290 */ /* 0x000fe2000fffe03f */
[----:B------:R-:W-:Y:S01]  /*192e0*/  UMOV UR15, 0xffffffff ;  /* 0xffffffff000f7882 */ /* 0x000fe20000000000 */
[----:B------:R-:W-:Y:S01]  /*192f0*/  ULDC.64 UR4, c[0x0][0x640] ;  /* 0x0001900000047ab9 */ /* 0x000fe20000000a00 */
[----:B------:R-:W-:Y:S01]  /*19300*/  USHF.L.U32 UR15, UR15, UR21, URZ ;  /* 0x000000150f0f7299 */ /* 0x000fe2000800063f */
[----:B------:R-:W-:Y:S01]  /*19310*/  ISETP.NE.U32.AND P0, PT, RZ, UR4, PT ;  /* 0x00000004ff007c0c */ /* 0x000fe2000bf05070 */
[----:B------:R-:W-:-:S02]  /*19320*/  USHF.R.U64 UR16, UR8, UR11, UR9 ;  /* 0x0000000b08107299 */ /* 0x000fc40008001209 */
[----:B------:R-:W-:Y:S01]  /*19330*/  USHF.R.U32.HI UR8, URZ, UR11, UR9 ;  /* 0x0000000b3f087299 */ /* 0x000fe20008011609 */
[----:B0-----:R-:W-:Y:S01]  /*19340*/  R2UR UR14, R0 ;  /* 0x00000000000e72ca */ /* 0x001fe200000e0000 */
[----:B------:R-:W-:Y:S01]  /*19350*/  ULDC UR17, c[0x0][0x608] ;  /* 0x0001820000117ab9 */ /* 0x000fe20000000800 */
[----:B------:R-:W-:Y:S01]  /*19360*/  ULOP3.LUT UR41, URZ, UR15, URZ, 0x33, !UPT ;  /* 0x0000000f3f297292 */ /* 0x000fe2000f8e333f */
[----:B------:R-:W-:Y:S01]  /*19370*/  ISETP.NE.AND.EX P0, PT, RZ, UR5, PT, P0 ;  /* 0x00000005ff007c0c */ /* 0x000fe2000bf05300 */
[----:B------:R-:W-:Y:S02]  /*19380*/  USHF.R.U64 UR15, UR16, UR17, UR8 ;  /* 0x00000011100f7299 */ /* 0x000fe40008001208 */
[----:B------:R-:W-:Y:S02]  /*19390*/  USHF.R.U32.HI UR8, URZ, UR17, UR8 ;  /* 0x000000113f087299 */ /* 0x000fe40008011608 */
[----:B------:R-:W-:Y:S02]  /*193a0*/  UIADD3 UR12, -UR12, URZ, URZ ;  /* 0x0000003f0c0c7290 */ /* 0x000fe4000fffe13f */
[----:B------:R-:W-:Y:S01]  /*193b0*/  USHF.R.U64 UR17, UR15, UR21, UR8 ;  /* 0x000000150f117299 */ /* 0x000fe20008001208 */
[----:B------:R-:W-:Y:S01]  /*193c0*/  UMOV UR19, 0x1 ;  /* 0x0000000100137882 */ /* 0x000fe20000000000 */
[----:B------:R-:W-:Y:S01]  /*193d0*/  ULDC UR13, c[0x0][0x144] ;  /* 0x00005100000d7ab9 */ /* 0x000fe20000000800 */
[----:B------:R-:W-:Y:S01]  /*193e0*/  ULDC UR7, c[0x0][0x600] ;  /* 0x0001800000077ab9 */ /* 0x000fe20000000800 */
[----:B------:R-:W-:-:S02]  /*193f0*/  USHF.L.U32 UR24, UR19, UR21, URZ ;  /* 0x0000001513187299 */ /* 0x000fc4000800063f */
[----:B------:R-:W-:Y:S02]  /*19400*/  USHF.R.U32.HI UR8, URZ, UR21, UR8 ;  /* 0x000000153f087299 */ /* 0x000fe40008011608 */
[----:B------:R-:W-:Y:S02]  /*19410*/  UIMAD UR21, UR13, UR12, UR6 ;  /* 0x0000000c0d1572a4 */ /* 0x000fe4000f8e0206 */
[----:B------:R-:W-:Y:S02]  /*19420*/  UIADD3 UR20, UR7, -0x1, URZ ;  /* 0xffffffff07147890 */ /* 0x000fe4000fffe03f */
[----:B------:R-:W-:Y:S01]  /*19430*/  UIADD3 UR19, -UR14, URZ, URZ ;  /* 0x0000003f0e137290 */ /* 0x000fe2000fffe13f */
        /* <DEDUP_REMOVED lines=17> */
.L_x_539:
[----:B------:R-:W-:Y:S01]  /*19550*/  UISETP.NE.AND UP0, UPT, UR45, URZ, UPT ;  /* 0x0000003f2d00728c */ /* 0x000fe2000bf05270 */
[----:B------:R-:W-:Y:S01]  /*19560*/  IMAD.MOV.U32 R0, RZ, RZ, 0x1 ;  /* 0x00000001ff007424 */ /* 0x000fe200078e00ff */
[----:B------:R-:W-:Y:S02]  /*19570*/  USHF.R.U64 UR4, UR6, UR22, UR8 ;  /* 0x0000001606047299 */ /* 0x000fe40008001208 */
[----:B------:R-:W-:Y:S02]  /*19580*/  ULOP3.LUT UR41, UR15, UR41, URZ, 0xc0, !UPT ;  /* 0x000000290f297292 */ /* 0x000fe4000f8ec03f */
[----:B------:R-:W-:Y:S02]  /*19590*/  UIADD3 UR5, -UR4, URZ, URZ ;  /* 0x0000003f04057290 */ /* 0x000fe4000fffe13f */
[----:B------:R-:W-:Y:S02]  /*195a0*/  UIMAD UR41, UR24, UR4, UR41 ;  /* 0x00000004182972a4 */ /* 0x000fe4000f8e0229 */
[----:B------:R-:W-:-:S02]  /*195b0*/  ULOP3.LUT UR16, UR16, UR20, URZ, 0xc0, !UPT ;  /* 0x0000001410107292 */ /* 0x000fc4000f8ec03f */
[----:B------:R-:W-:Y:S02]  /*195c0*/  @UP0 UIMAD UR21, UR25, UR19, UR18 ;  /* 0x00000013191502a4 */ /* 0x000fe4000f8e0212 */
[----:B------:R-:W-:-:S03]  /*195d0*/  UIMAD UR4, UR5, UR23, UR17 ;  /* 0x00000017050472a4 */ /* 0x000fc6000f8e0211 */
[----:B------:R-:W-:Y:S01]  /*195e0*/  ULDC UR5, c[0x0][0x610] ;  /* 0x0001840000057ab9 */ /* 0x000fe20000000800 */
[----:B------:R-:W-:Y:S02]  /*195f0*/  UIMAD UR4, UR4, UR7, UR16 ;  /* 0x00000007040472a4 */ /* 0x000fe4000f8e0210 */
[----:B------:R-:W-:-:S04]  /*19600*/  UIMAD UR41, UR41, UR5, UR21 ;  /* 0x00000005292972a4 */ /* 0x000fc8000f8e0215 */
[----:B------:R-:W-:Y:S02]  /*19610*/  USEL UR42, UR4, UR41, !UP0 ;  /* 0x00000029042a7287 */ /* 0x000fe4000c000000 */
[----:B------:R-:W-:-:S12]  /*19620*/  USEL UR41, UR41, UR4, !UP0 ;  /* 0x0000000429297287 */ /* 0x000fd8000c000000 */
.L_x_537:
[----:B------:R-:W-:-:S13]  /*19630*/  LOP3.LUT P0, RZ, R0, 0xff, RZ, 0xc0, !PT ;  /* 0x000000ff00ff7812 */ /* 0x000fda000780c0ff */
[----:B------:R-:W-:Y:S05]  /*19640*/  @P0 BRA `(.L_x_540) ;  /* 0xfffffe7800a40947 */ /* 0x000fea000383ffff */
[----:B------:R-:W-:Y:S05]  /*19650*/  EXIT ;  /* 0x000000000000794d */ /* 0x000fea0003800000 */
.L_x_3:
[----:B------:R-:W2:Y:S01]  /*19660*/  LDL R4, [R1+0x200] ;  /* 0x0002000001047983 */ /* 0x000ea20000100800 */
[----:B------:R-:W-:Y:S01]  /*19670*/  ULDC.64 UR8, c[0x0][0x650] ;  /* 0x0001940000087ab9 */ /* 0x000fe20000000a00 */
[----:B------:R-:W-:Y:S01]  /*19680*/  PRMT R0, RZ, 0x7610, R0 ;  /* 0x00007610ff007816 */ /* 0x000fe20000000000 */
[----:B------:R-:W-:Y:S01]  /*19690*/  IMAD.MOV.U32 R3, RZ, RZ, -0x1 ;  /* 0xffffffffff037424 */ /* 0x000fe200078e00ff */
[----:B------:R-:W-:Y:S01]  /*196a0*/  MOV R2, 0xffffffff ;  /* 0xffffffff00027802 */ /* 0x000fe20000000f00 */
[----:B------:R-:W-:Y:S01]  /*196b0*/  IMAD.MOV.U32 R9, RZ, RZ, -0x1 ;  /* 0xffffffffff097424 */ /* 0x000fe200078e00ff */
[----:B--2---:R-:W-:-:S04]  /*196c0*/  ISETP.GE.U32.AND P0, PT, R4, UR8, PT ;  /* 0x0000000804007c0c */ /* 0x004fc8000bf06070 */
[----:B------:R-:W-:-:S13]  /*196d0*/  ISETP.GE.U32.AND.EX P0, PT, R17, UR9, PT, P0 ;  /* 0x0000000911007c0c */ /* 0x000fda000bf06100 */
[----:B------:R-:W-:Y:S05]  /*196e0*/  @P0 BRA `(.L_x_541) ;  /* 0x00000004008c0947 */ /* 0x000fea0003800000 */
[----:B------:R-:W-:Y:S01]  /*196f0*/  I2FP.F32.U32 R0, UR4 ;  /* 0x0000000400007c45 */ /* 0x000fe20008201000 */
[----:B0-----:R-:W-:Y:S01]  /*19700*/  ULDC.64 UR16, c[0x0][0x628] ;  /* 0x00018a0000107ab9 */ /* 0x001fe20000000a00 */
        /* <DEDUP_REMOVED lines=24> */
.L_x_542:
        /* <DEDUP_REMOVED lines=24> */
[----:B------:R-:W-:Y:S01]  /*19a10*/  UMOV UR19, 0x1 ;  /* 0x0000000100137882 */ /* 0x000fe20000000000 */
[----:B------:R-:W-:Y:S01]  /*19a20*/  ULDC UR20, c[0x0][0x608] ;  /* 0x0001820000147ab9 */ /* 0x000fe20000000800 */
[----:B------:R-:W-:Y:S01]  /*19a30*/  USHF.L.U32 UR26, UR19, UR23, URZ ;  /* 0x00000017131a7299 */ /* 0x000fe2000800063f */
[----:B------:R-:W-:Y:S01]  /*19a40*/  ISETP.NE.AND.EX P0, PT, RZ, UR9, PT, P0 ;  /* 0x00000009ff007c0c */ /* 0x000fe2000bf05300 */
[----:B------:R-:W-:Y:S02]  /*19a50*/  USHF.R.U64 UR19, UR18, UR20, UR11 ;  /* 0x0000001412137299 */ /* 0x000fe4000800120b */
[----:B------:R-:W-:Y:S02]  /*19a60*/  USHF.R.U32.HI UR11, URZ, UR20, UR11 ;  /* 0x000000143f0b7299 */ /* 0x000fe4000801160b */
[----:B------:R-:W-:-:S02]  /*19a70*/  UIADD3 UR15, -UR15, URZ, URZ ;  /* 0x0000003f0f0f7290 */ /* 0x000fc4000fffe13f */
[----:B------:R-:W-:Y:S01]  /*19a80*/  USHF.R.U64 UR20, UR19, UR23, UR11 ;  /* 0x0000001713147299 */ /* 0x000fe2000800120b */
[----:B------:R-:W-:Y:S01]  /*19a90*/  ULDC UR16, c[0x0][0x144] ;  /* 0x0000510000107ab9 */ /* 0x000fe20000000800 */
[----:B------:R-:W-:Y:S01]  /*19aa0*/  ULDC UR6, c[0x0][0x600] ;  /* 0x0001800000067ab9 */ /* 0x000fe20000000800 */
[----:B------:R-:W-:Y:S02]  /*19ab0*/  USHF.R.U32.HI UR11, URZ, UR23, UR11 ;  /* 0x000000173f0b7299 */ /* 0x000fe4000801160b */
[----:B------:R-:W-:Y:S02]  /*19ac0*/  UIMAD UR23, UR16, UR15, UR4 ;  /* 0x0000000f101772a4 */ /* 0x000fe4000f8e0204 */
[----:B------:R-:W-:Y:S02]  /*19ad0*/  UIADD3 UR22, UR6, -0x1, URZ ;  /* 0xffffffff06167890 */ /* 0x000fe4000fffe03f */
[----:B------:R-:W-:Y:S02]  /*19ae0*/  ULOP3.LUT UR27, URZ, UR13, URZ, 0x33, !UPT ;  /* 0x0000000d3f1b7292 */ /* 0x000fe4000f8e333f */
        /* <DEDUP_REMOVED lines=18> */
.L_x_543:
[----:B------:R-:W-:Y:S01]  /*19c10*/  UISETP.NE.AND UP0, UPT, UR45, URZ, UPT ;  /* 0x0000003f2d00728c */ /* 0x000fe2000bf05270 */
[----:B------:R-:W-:Y:S01]  /*19c20*/  IMAD.MOV.U32 R0, RZ, RZ, 0x1 ;  /* 0x00000001ff007424 */ /* 0x000fe200078e00ff */
[----:B------:R-:W-:Y:S01]  /*19c30*/  USHF.R.U64 UR8, UR4, UR24, UR11 ;  /* 0x0000001804087299 */ /* 0x000fe2000800120b */
[----:B------:R-:W-:Y:S01]  /*19c40*/  IMAD.U32 R9, RZ, RZ, UR5 ;  /* 0x00000005ff097e24 */ /* 0x000fe2000f8e00ff */
[----:B------:R-:W-:Y:S02]  /*19c50*/  ULOP3.LUT UR4, UR19, UR27, URZ, 0xc0, !UPT ;  /* 0x0000001b13047292 */ /* 0x000fe4000f8ec03f */
[----:B------:R-:W-:Y:S02]  /*19c60*/  ULOP3.LUT UR18, UR18, UR22, URZ, 0xc0, !UPT ;  /* 0x0000001612127292 */ /* 0x000fe4000f8ec03f */
[----:B------:R-:W-:-:S03]  /*19c70*/  UIMAD UR4, UR26, UR8, UR4 ;  /* 0x000000081a0472a4 */ /* 0x000fc6000f8e0204 */
[----:B------:R-:W-:Y:S02]  /*19c80*/  @UP0 UIMAD UR23, UR28, UR21, UR7 ;  /* 0x000000151c1702a4 */ /* 0x000fe4000f8e0207 */
[----:B------:R-:W-:-:S03]  /*19c90*/  UIADD3 UR7, -UR8, URZ, URZ ;  /* 0x0000003f08077290 */ /* 0x000fc6000fffe13f */
[----:B------:R-:W-:Y:S01]  /*19ca0*/  ULDC UR8, c[0x0][0x610] ;  /* 0x0001840000087ab9 */ /* 0x000fe20000000800 */
[----:B------:R-:W-:Y:S02]  /*19cb0*/  UIMAD UR7, UR7, UR25, UR20 ;  /* 0x00000019070772a4 */ /* 0x000fe4000f8e0214 */
[----:B------:R-:W-:Y:S02]  /*19cc0*/  UIMAD UR4, UR4, UR8, UR23 ;  /* 0x00000008040472a4 */ /* 0x000fe4000f8e0217 */
[----:B------:R-:W-:-:S04]  /*19cd0*/  UIMAD UR7, UR7, UR6, UR18 ;  /* 0x00000006070772a4 */ /* 0x000fc8000f8e0212 */
[----:B------:R-:W-:Y:S02]  /*19ce0*/  USEL UR6, UR7, UR4, !UP0 ;  /* 0x0000000407067287 */ /* 0x000fe4000c000000 */
[----:B------:R-:W-:-:S04]  /*19cf0*/  USEL UR4, UR4, UR7, !UP0 ;  /* 0x0000000704047287 */ /* 0x000fc8000c000000 */
[----:B------:R-:W-:Y:S02]  /*19d00*/  IMAD.U32 R2, RZ, RZ, UR6 ;  /* 0x00000006ff027e24 */ /* 0x000fe4000f8e00ff */
[----:B------:R-:W-:-:S07]  /*19d10*/  IMAD.U32 R3, RZ, RZ, UR4 ;  /* 0x00000004ff037e24 */ /* 0x000fce000f8e00ff */
.L_x_541:
[----:B------:R-:W-:-:S08]  /*19d20*/  NOP ;  /* 0x0000000000007918 */ /* 0x000fd00000000000 */
[----:B0-----:R-:W0:-:S00]  /*19d30*/  USETMAXREG.DEALLOC.CTAPOOL 0x18 ;  /* 0x00000018000079c8 */ /* 0x001e0000080e0500 */
[----:B------:R-:W-:-:S13]  /*19d40*/  ISETP.NE.AND P0, PT, RZ, UR10, PT ;  /* 0x0000000aff007c0c */ /* 0x000fda000bf05270 */
[----:B------:R-:W-:Y:S05]  /*19d50*/  @P0 EXIT ;  /* 0x000000000000094d */ /* 0x000fea0003800000 */
[----:B0-----:R-:W-:Y:S01]  /*19d60*/  LOP3.LUT P0, RZ, R0, 0xff, RZ, 0xc0, !PT ;  /* 0x000000ff00ff7812 */ /* 0x001fe2000780c0ff */
[----:B------:R-:W-:Y:S02]  /*19d70*/  IMAD.MOV.U32 R0, RZ, RZ, 0x1 ;  /* 0x00000001ff007424 */ /* 0x000fe400078e00ff */
[----:B------:R-:W-:-:S10]  /*19d80*/  IMAD.MOV.U32 R6, RZ, RZ, RZ ;  /* 0x000000ffff067224 */ /* 0x000fd400078e00ff */
[----:B------:R-:W-:Y:S05]  /*19d90*/  @!P0 BRA `(.L_x_544) ;  /* 0x0000000c00548947 */ /* 0x000fea0003800000 */
[----:B------:R-:W0:Y:S01]  /*19da0*/  S2R R4, SR_TID.X ;  /* 0x0000000000047919 */ /* 0x000e220000002100 */
[----:B------:R-:W-:Y:S01]  /*19db0*/  ULDC UR4, c[0x0][0x28c] ;  /* 0x0000a30000047ab9 */ /* 0x000fe20000000800 */
[----:B------:R-:W-:Y:S01]  /*19dc0*/  ULDC UR6, c[0x0][0x658] ;  /* 0x0001960000067ab9 */ /* 0x000fe20000000800 */
[----:B------:R-:W-:Y:S01]  /*19dd0*/  UIADD3 UR10, UR4, 0x1f, URZ ;  /* 0x0000001f040a7890 */ /* 0x000fe2000fffe03f */
[----:B------:R-:W-:Y:S01]  /*19de0*/  BSSY B0, `(.L_x_544) ;  /* 0x00000d0000007945 */ /* 0x000fe20003800000 */
[----:B------:R-:W-:Y:S01]  /*19df0*/  UMOV UR7, 0xffffffff ;  /* 0xffffffff00077882 */ /* 0x000fe20000000000 */
[----:B------:R-:W-:Y:S01]  /*19e00*/  ULDC UR5, c[0x0][0x600] ;  /* 0x0001800000057ab9 */ /* 0x000fe20000000800 */
[----:B------:R-:W-:Y:S01]  /*19e10*/  UMOV UR9, 0x1 ;  /* 0x0000000100097882 */ /* 0x000fe20000000000 */
[----:B------:R-:W-:Y:S01]  /*19e20*/  USHF.L.U32 UR7, UR7, UR6, URZ ;  /* 0x0000000607077299 */ /* 0x000fe2000800063f */
[----:B------:R-:W-:Y:S01]  /*19e30*/  IMAD.MOV.U32 R8, RZ, RZ, 0x1 ;  /* 0x00000001ff087424 */ /* 0x000fe200078e00ff */
[----:B------:R-:W-:Y:S01]  /*19e40*/  UIADD3 UR4, UR5, -0x1, URZ ;  /* 0xffffffff05047890 */ /* 0x000fe2000fffe03f */
[----:B------:R-:W-:Y:S01]  /*19e50*/  IMAD.MOV.U32 R0, RZ, RZ, 0x1 ;  /* 0x00000001ff007424 */ /* 0x000fe200078e00ff */
[----:B------:R-:W-:Y:S01]  /*19e60*/  USHF.R.S32.HI UR11, URZ, 0x1f, UR10 ;  /* 0x0000001f3f0b7899 */ /* 0x000fe2000801140a */
[----:B------:R-:W-:Y:S01]  /*19e70*/  IMAD.MOV.U32 R6, RZ, RZ, RZ ;  /* 0x000000ffff067224 */ /* 0x000fe200078e00ff */
[----:B------:R-:W-:Y:S01]  /*19e80*/  ULDC UR8, c[0x0][0xc] ;  /* 0x0000030000087ab9 */ /* 0x000fe20000000800 */
[----:B------:R-:W-:-:S02]  /*19e90*/  USHF.L.U32 UR5, UR9, UR6, URZ ;  /* 0x0000000609057299 */ /* 0x000fc4000800063f */
[----:B------:R-:W-:Y:S01]  /*19ea0*/  ULEA.HI UR11, UR11, UR10, URZ, 0x5 ;  /* 0x0000000a0b0b7291 */ /* 0x000fe2000f8f283f */
[----:B------:R-:W-:Y:S01]  /*19eb0*/  ULDC UR9, c[0x0][0x10] ;  /* 0x0000040000097ab9 */ /* 0x000fe20000000800 */
[----:B------:R-:W-:Y:S02]  /*19ec0*/  ULOP3.LUT UR6, URZ, UR7, URZ, 0x33, !UPT ;  /* 0x000000073f067292 */ /* 0x000fe4000f8e333f */
[----:B------:R-:W-:Y:S01]  /*19ed0*/  UIMAD.WIDE.U32 UR8, UR8, UR9, URZ ;  /* 0x00000009080872a5 */ /* 0x000fe2000f8e003f */
[----:B------:R-:W-:Y:S01]  /*19ee0*/  ULDC UR7, c[0x0][0x14] ;  /* 0x0000050000077ab9 */ /* 0x000fe20000000800 */
[----:B------:R-:W-:Y:S02]  /*19ef0*/  USHF.R.S32.HI UR18, URZ, 0x5, UR11 ;  /* 0x000000053f127899 */ /* 0x000fe4000801140b */
[----:B------:R-:W-:Y:S02]  /*19f00*/  UIMAD.WIDE.U32 UR20, UR8, UR7, URZ ;  /* 0x00000007081472a5 */ /* 0x000fe4000f8e003f */
[----:B------:R-:W-:-:S02]  /*19f10*/  UIMAD UR13, UR9, UR7, URZ ;  /* 0x00000007090d72a4 */ /* 0x000fc4000f8e023f */
[----:B------:R-:W-:Y:S01]  /*19f20*/  ULOP3.LUT UR24, UR40, 0x2, URZ, 0xfc, !UPT ;  /* 0x0000000228187892 */ /* 0x000fe2000f8efc3f */
[C---:B0-----:R-:W-:Y:S01]  /*19f30*/  LOP3.LUT P2, RZ, R4.reuse, 0x7f, RZ, 0xc0, !PT ;  /* 0x0000007f04ff7812 */ /* 0x041fe2000784c0ff */
[----:B------:R-:W-:Y:S01]  /*19f40*/  UIADD3 UR13, UR21, UR13, URZ ;  /* 0x0000000d150d7290 */ /* 0x000fe2000fffe03f */
[----:B------:R-:W-:Y:S01]  /*19f50*/  LOP3.LUT P0, RZ, R4, 0x1f, RZ, 0xc0, !PT ;  /* 0x0000001f04ff7812 */ /* 0x000fe2000780c0ff */
[----:B------:R-:W-:Y:S01]  /*19f60*/  UIADD3 UR25, UR18, 0x1, URZ ;  /* 0x0000000112197890 */ /* 0x000fe2000fffe03f */
[----:B------:R-:W-:Y:S02]  /*19f70*/  ULDC.64 UR22, c[0x0][0x198] ;  /* 0x0000660000167ab9 */ /* 0x000fe40000000a00 */
[----:B------:R-:W-:-:S13]  /*19f80*/  PLOP3.LUT P0, PT, P0, P2, PT, 0x8a, 0x0 ;  /* 0x000000000000781c */ /* 0x000fda0000705172 */
.L_x_556:
[----:B------:R-:W-:-:S03]  /*19f90*/  UMOV UR7, 0xffffffff ;  /* 0xffffffff00077882 */ /* 0x000fc60000000000 */
[----:B------:R-:W-:Y:S05]  /*19fa0*/  BRA.DIV UR7, `(.L_x_545) ;  /* 0x0000000e079c7947 */ /* 0x000fea000b800000 */
[----:B------:R-:W-:-:S13]  /*19fb0*/  ELECT P6, URZ, PT ;  /* 0x00000000003f782f */ /* 0x000fda00038c0000 */
.L_x_566:
[----:B------:R-:W0:Y:S01]  /*19fc0*/  LDC R4, c[0x0][0x28c] ;  /* 0x0000a300ff047b82 */ /* 0x000e220000000800 */
[----:B------:R-:W-:Y:S01]  /*19fd0*/  BSSY B1, `(.L_x_546) ;  /* 0x0000035000017945 */ /* 0x000fe20003800000 */
[----:B0-----:R-:W-:-:S13]  /*19fe0*/  ISETP.LT.OR P6, PT, R4, 0x1, !P6 ;  /* 0x000000010400780c */ /* 0x001fda00077c1670 */
[----:B------:R-:W-:Y:S05]  /*19ff0*/  @P6 BRA `(.L_x_547) ;  /* 0x0000000000c86947 */ /* 0x000fea0003800000 */
[----:B------:R-:W-:Y:S01]  /*1a000*/  IMAD.SHL.U32 R11, R3, 0x100, RZ ;  /* 0x00000100030b7824 */ /* 0x000fe200078e00ff */
[----:B------:R-:W-:Y:S01]  /*1a010*/  SHF.L.U32 R2, R2, 0x8, RZ ;  /* 0x0000000802027819 */ /* 0x000fe200000006ff */
[----:B------:R-:W-:Y:S02]  /*1a020*/  IMAD.MOV.U32 R12, RZ, RZ, RZ ;  /* 0x000000ffff0c7224 */ /* 0x000fe400078e00ff */
[----:B------:R-:W-:Y:S02]  /*1a030*/  IMAD.U32 R14, RZ, RZ, UR25 ;  /* 0x00000019ff0e7e24 */ /* 0x000fe4000f8e00ff */
[----:B------:R-:W-:Y:S02]  /*1a040*/  IMAD.MOV.U32 R3, RZ, RZ, R0 ;  /* 0x000000ffff037224 */ /* 0x000fe400078e0000 */
[----:B------:R-:W-:-:S07]  /*1a050*/  IMAD.MOV.U32 R4, RZ, RZ, R6 ;  /* 0x000000ffff047224 */ /* 0x000fce00078e0006 */
.L_x_551:
[----:B------:R-:W0:Y:S01]  /*1a060*/  S2R R10, SR_CgaCtaId ;  /* 0x00000000000a7919 */ /* 0x000e220000008800 */
[----:B------:R-:W-:Y:S01]  /*1a070*/  MOV R5, 0x400 ;  /* 0x0000040000057802 */ /* 0x000fe20000000f00 */
[----:B------:R-:W1:Y:S03]  /*1a080*/  @!P2 LDC R7, c[0x0][0x500] ;  /* 0x00014000ff07ab82 */ /* 0x000e660000000800 */
[----:B0-----:R-:W-:Y:S02]  /*1a090*/  LEA R13, R10, R5, 0x18 ;  /* 0x000000050a0d7211 */ /* 0x001fe400078ec0ff */
[----:B------:R-:W-:-:S03]  /*1a0a0*/  SHF.L.U32 R5, R3, 0x1f, RZ ;  /* 0x0000001f03057819 */ /* 0x000fc600000006ff */
[----:B------:R-:W-:-:S04]  /*1a0b0*/  IMAD R10, R4, 0x8, R13 ;  /* 0x00000008040a7824 */ /* 0x000fc800078e020d */
[----:B------:R-:W0:Y:S02]  /*1a0c0*/  SYNCS.PHASECHK.TRANS64.TRYWAIT P1, [R10+URZ+0x18], R5 ;  /* 0x000018050a0075a7 */ /* 0x000e24000802017f */
[----:B01----:R-:W-:Y:S05]  /*1a0d0*/  @!P1 BRA `(.L_x_548) ;  /* 0x0000000c00709947 */ /* 0x003fea0003800000 */
.L_x_567:
[----:B------:R-:W-:Y:S01]  /*1a0e0*/  UPRMT UR7, UR24, 0x9910, URZ ;  /* 0x0000991018077896 */ /* 0x000fe2000800003f */
[----:B------:R1:W-:Y:S03]  /*1a0f0*/  @!P2 SYNCS.ARRIVE.TRANS64 RZ, [R10+URZ], R7 ;  /* 0x000000070affa9a7 */ /* 0x0003e6000800003f */
[----:B------:R-:W-:-:S06]  /*1a100*/  UISETP.NE.AND UP0, UPT, UR7, 0x2, UPT ;  /* 0x000000020700788c */ /* 0x000fcc000bf05270 */
[----:B------:R-:W-:-:S13]  /*1a110*/  PLOP3.LUT P1, PT, PT, PT, UP0, 0x80, 0x0 ;  /* 0x000000000000781c */ /* 0x000fda0003f2f008 */
[----:B-1----:R-:W-:Y:S05]  /*1a120*/  @P1 BRA `(.L_x_549) ;  /* 0x0000000000041947 */ /* 0x002fea0003800000 */
[----:B------:R-:W-:Y:S01]  /*1a130*/  BPT.TRAP 0x1 ;  /* 0x000000040000795c */ /* 0x000fe20000300000 */
.L_x_549:
[----:B------:R-:W-:Y:S05]  /*1a140*/  @P0 BRA `(.L_x_550) ;  /* 0x0000000000040947 */ /* 0x000fea0003800000 */
[----:B------:R-:W-:Y:S01]  /*1a150*/  BPT.TRAP 0x1 ;  /* 0x000000040000795c */ /* 0x000fe20000300000 */
.L_x_550:
[----:B------:R-:W-:Y:S01]  /*1a160*/  IMAD R13, R4, 0x8000, R13 ;  /* 0x00008000040d7824 */ /* 0x000fe200078e020d */
[----:B------:R-:W-:Y:S01]  /*1a170*/  R2UR UR9, R10 ;  /* 0x000000000a0972ca */ /* 0x000fe200000e0000 */
[----:B------:R-:W-:Y:S01]  /*1a180*/  VIADD R14, R14, 0xffffffff ;  /* 0xffffffff0e0e7836 */ /* 0x000fe20000000000 */
[----:B------:R-:W-:Y:S01]  /*1a190*/  UIADD3 UR14, UP0, UR22, 0xf0, URZ ;  /* 0x000000f0160e7890 */ /* 0x000fe2000ff1e03f */
[----:B------:R-:W-:Y:S01]  /*1a1a0*/  R2UR UR11, R11 ;  /* 0x000000000b0b72ca */ /* 0x000fe200000e0000 */
[----:B------:R-:W-:Y:S01]  /*1a1b0*/  UIADD3 UR26, UP1, UR22, 0x1f0, URZ ;  /* 0x000001f0161a7890 */ /* 0x000fe2000ff3e03f */
[----:B------:R-:W-:Y:S01]  /*1a1c0*/  R2UR UR7, R13 ;  /* 0x000000000d0772ca */ /* 0x000fe200000e0000 */
[----:B------:R-:W-:Y:S01]  /*1a1d0*/  UIADD3.X UR15, URZ, UR23, URZ, UP0, !UPT ;  /* 0x000000173f0f7290 */ /* 0x000fe200087fe43f */
[----:B------:R-:W-:Y:S01]  /*1a1e0*/  R2UR UR10, R12 ;  /* 0x000000000c0a72ca */ /* 0x000fe200000e0000 */
[----:B------:R-:W-:Y:S01]  /*1a1f0*/  VIADD R4, R4, 0x1 ;  /* 0x0000000104047836 */ /* 0x000fe20000000000 */
[----:B------:R-:W-:Y:S01]  /*1a200*/  R2UR UR12, R9 ;  /* 0x00000000090c72ca */ /* 0x000fe200000e0000 */
[----:B------:R-:W-:Y:S01]  /*1a210*/  UIADD3.X UR27, URZ, UR23, URZ, UP1, !UPT ;  /* 0x000000173f1b7290 */ /* 0x000fe20008ffe43f */
[----:B------:R-:W-:Y:S01]  /*1a220*/  R2UR UR19, R2 ;  /* 0x00000000021372ca */ /* 0x000fe200000e0000 */
[----:B------:R-:W-:Y:S01]  /*1a230*/  UMOV UR16, 0x0 ;  /* 0x0000000000107882 */ /* 0x000fe20000000000 */
[----:B------:R-:W-:Y:S01]  /*1a240*/  ISETP.GT.AND P3, PT, R14, 0x1, PT ;  /* 0x000000010e00780c */ /* 0x000fe20003f64270 */
[----:B------:R-:W-:Y:S01]  /*1a250*/  UMOV UR17, 0x10000000 ;  /* 0x1000000000117882 */ /* 0x000fe20000000000 */
[----:B------:R-:W-:Y:S01]  /*1a260*/  ISETP.NE.AND P1, PT, R4, 0x3, PT ;  /* 0x000000030400780c */ /* 0x000fe20003f25270 */
[----:B------:R-:W-:-:S02]  /*1a270*/  VIADD R12, R12, 0x20 ;  /* 0x000000200c0c7836 */ /* 0x000fc40000000000 */
[----:B------:R-:W-:Y:S01]  /*1a280*/  UIADD3 UR8, UR7, 0x100, URZ ;  /* 0x0000010007087890 */ /* 0x000fe2000fffe03f */
[----:B0-----:R-:W-:Y:S01]  /*1a290*/  SEL R10, RZ, 0x1, P1 ;  /* 0x00000001ff0a7807 */ /* 0x001fe20000800000 */
[----:B------:R-:W-:Y:S01]  /*1a2a0*/  UIADD3 UR7, UR7, 0x18100, URZ ;  /* 0x0001810007077890 */ /* 0x000fe2000fffe03f */
[----:B------:R-:W-:Y:S02]  /*1a2b0*/  SEL R4, R4, RZ, P1 ;  /* 0x000000ff04047207 */ /* 0x000fe40000800000 */
[----:B------:R-:W-:-:S04]  /*1a2c0*/  LOP3.LUT R3, R3, R10, RZ, 0x3c, !PT ;  /* 0x0000000a03037212 */ /* 0x000fc800078e3cff */
[----:B------:R0:W-:Y:S02]  /*1a2d0*/  UTMALDG.3D [UR8], [UR14], desc[UR16] ;  /* 0x000010080e0075b4 */ /* 0x0001e40008011000 */
[----:B0-----:R-:W-:Y:S01]  /*1a2e0*/  UMOV UR8, UR7 ;  /* 0x0000000700087c82 */ /* 0x001fe20008000000 */
[----:B------:R-:W-:Y:S02]  /*1a2f0*/  UMOV UR11, UR19 ;  /* 0x00000013000b7c82 */ /* 0x000fe40008000000 */
[----:B------:R0:W-:Y:S02]  /*1a300*/  UTMALDG.3D [UR8], [UR26], desc[UR16] ;  /* 0x000010081a0075b4 */ /* 0x0001e40008011000 */
[----:B0-----:R-:W-:Y:S05]  /*1a310*/  @P3 BRA `(.L_x_551) ;  /* 0xfffffffc00503947 */ /* 0x001fea000383ffff */
.L_x_547:
[----:B------:R-:W-:Y:S05]  /*1a320*/  BSYNC B1 ;  /* 0x0000000000017941 */ /* 0x000fea0003800000 */
.L_x_546:
[----:B------:R-:W2:Y:S01]  /*1a330*/  LDL.LU R13, [R1+0x200] ;  /* 0x00020000010d7983 */ /* 0x000ea20000300800 */
[----:B------:R-:W-:Y:S01]  /*1a340*/  LOP3.LUT P1, RZ, R8, 0xff, RZ, 0xc0, !PT ;  /* 0x000000ff08ff7812 */ /* 0x000fe2000782c0ff */
[----:B------:R-:W-:Y:S01]  /*1a350*/  ULDC.64 UR8, c[0x0][0x650] ;  /* 0x0001940000087ab9 */ /* 0x000fe20000000a00 */
[----:B------:R-:W-:Y:S01]  /*1a360*/  IADD3 R6, R6, UR18, RZ ;  /* 0x0000001206067c10 */ /* 0x000fe2000fffe0ff */
[----:B------:R-:W-:Y:S01]  /*1a370*/  UISETP.GE.U32.AND UP0, UPT, UR18, 0x3, UPT ;  /* 0x000000031200788c */ /* 0x000fe2000bf06070 */
[----:B------:R-:W-:Y:S01]  /*1a380*/  BSSY B1, `(.L_x_552) ;  /* 0x0000073000017945 */ /* 0x000fe20003800000 */
[----:B------:R-:W-:Y:S01]  /*1a390*/  IMAD.MOV.U32 R9, RZ, RZ, -0x1 ;  /* 0xffffffffff097424 */ /* 0x000fe200078e00ff */
[----:B------:R-:W-:Y:S02]  /*1a3a0*/  PRMT R4, RZ, 0x7610, R4 ;  /* 0x00007610ff047816 */ /* 0x000fe40000000004 */
[----:B------:R-:W-:Y:S02]  /*1a3b0*/  PRMT R8, RZ, 0x7610, R8 ;  /* 0x00007610ff087816 */ /* 0x000fe40000000008 */
[----:B------:R-:W-:-:S03]  /*1a3c0*/  PLOP3.LUT P3, PT, PT, PT, UP0, 0x80, 0x0 ;  /* 0x000000000000781c */ /* 0x000fc60003f6f008 */
[----:B------:R-:W0:Y:S01]  /*1a3d0*/  @P1 S2R R3, SR_CgaCtaId ;  /* 0x0000000000031919 */ /* 0x000e220000008800 */
[----:B------:R-:W-:-:S04]  /*1a3e0*/  @P1 MOV R2, 0x400 ;  /* 0x0000040000021802 */ /* 0x000fc80000000f00 */
[----:B0-----:R-:W-:-:S04]  /*1a3f0*/  @P1 LEA R2, R3, R2, 0x18 ;  /* 0x0000000203021211 */ /* 0x001fc800078ec0ff */
[----:B------:R0:W-:Y:S01]  /*1a400*/  @P1 SYNCS.ARRIVE.TRANS64.A1T0 RZ, [R2+URZ+0x48], RZ ;  /* 0x000048ff02ff19a7 */ /* 0x0001e2000810003f */
[----:B------:R-:W-:Y:S01]  /*1a410*/  ISETP.GT.U32.AND P1, PT, R6, 0x2, PT ;  /* 0x000000020600780c */ /* 0x000fe20003f24070 */
[----:B0-----:R-:W-:-:S05]  /*1a420*/  IMAD.U32 R2, RZ, RZ, UR18 ;  /* 0x00000012ff027e24 */ /* 0x001fca000f8e00ff */
[----:B------:R-:W-:Y:S01]  /*1a430*/  ISETP.LT.U32.AND P1, PT, R2, 0x3, P1 ;  /* 0x000000030200780c */ /* 0x000fe20000f21070 */
[----:B------:R-:W-:-:S04]  /*1a440*/  IMAD.WIDE.U32 R2, R6, -0x55555555, RZ ;  /* 0xaaaaaaab06027825 */ /* 0x000fc800078e00ff */
[----:B------:R-:W-:Y:S01]  /*1a450*/  IMAD.MOV.U32 R2, RZ, RZ, -0x1 ;  /* 0xffffffffff027424 */ /* 0x000fe200078e00ff */
[----:B------:R-:W-:Y:S02]  /*1a460*/  SHF.R.U32.HI R5, RZ, 0x1, R3 ;  /* 0x00000001ff057819 */ /* 0x000fe40000011603 */
[----:B------:R-:W-:-:S03]  /*1a470*/  SEL R3, RZ, 0x1, !P1 ;  /* 0x00000001ff037807 */ /* 0x000fc60004800000 */
[----:B------:R-:W-:Y:S01]  /*1a480*/  IMAD R6, R5, -0x3, R6 ;  /* 0xfffffffd05067824 */ /* 0x000fe200078e0206 */
[----:B------:R-:W-:Y:S01]  /*1a490*/  LOP3.LUT R0, R0, R3, RZ, 0x3c, !PT ;  /* 0x0000000300007212 */ /* 0x000fe200078e3cff */
[----:B------:R-:W-:-:S03]  /*1a4a0*/  IMAD.MOV.U32 R3, RZ, RZ, -0x1 ;  /* 0xffffffffff037424 */ /* 0x000fc600078e00ff */
[----:B------:R-:W-:Y:S02]  /*1a4b0*/  @P3 LOP3.LUT R0, R0, 0x1, R5, 0x78, !PT ;  /* 0x0000000100003812 */ /* 0x000fe400078e7805 */
[----:B--2---:R-:W-:-:S04]  /*1a4c0*/  IADD3 R13, P1, R13, UR20, RZ ;  /* 0x000000140d0d7c10 */ /* 0x004fc8000ff3e0ff */
[----:B------:R-:W-:Y:S01]  /*1a4d0*/  IADD3.X R17, R17, UR13, RZ, P1, !PT ;  /* 0x0000000d11117c10 */ /* 0x000fe20008ffe4ff */
[----:B------:R0:W-:Y:S01]  /*1a4e0*/  STL [R1+0x200], R13 ;  /* 0x0002000d01007387 */ /* 0x0001e20000100800 */
[----:B------:R-:W-:-:S04]  /*1a4f0*/  ISETP.GE.U32.AND P1, PT, R13, UR8, PT ;  /* 0x000000080d007c0c */ /* 0x000fc8000bf26070 */
[----:B------:R-:W-:-:S13]  /*1a500*/  ISETP.GE.U32.AND.EX P1, PT, R17, UR9, PT, P1 ;  /* 0x0000000911007c0c */ /* 0x000fda000bf26110 */
[----:B0-----:R-:W-:Y:S05]  /*1a510*/  @P1 BRA `(.L_x_553) ;  /* 0x0000000400641947 */ /* 0x001fea0003800000 */
[----:B------:R-:W0:Y:S01]  /*1a520*/  S2R R7, SR_CTAID.X ;  /* 0x0000000000077919 */ /* 0x000e220000002500 */
[----:B------:R-:W-:Y:S01]  /*1a530*/  ULDC UR7, c[0x0][0x150] ;  /* 0x0000540000077ab9 */ /* 0x000fe20000000800 */
[----:B------:R-:W1:Y:S01]  /*1a540*/  LDC R4, c[0x0][0x144] ;  /* 0x00005100ff047b82 */ /* 0x000e620000000800 */
[----:B------:R-:W-:Y:S01]  /*1a550*/  UISETP.NE.AND UP0, UPT, UR45, URZ, UPT ;  /* 0x0000003f2d00728c */ /* 0x000fe2000bf05270 */
[----:B------:R-:W2:Y:S01]  /*1a560*/  S2R R5, SR_CTAID.Y ;  /* 0x0000000000057919 */ /* 0x000ea20000002600 */
[----:B------:R-:W-:Y:S01]  /*1a570*/  ULDC.64 UR8, c[0x0][0x628] ;  /* 0x00018a0000087ab9 */ /* 0x000fe20000000a00 */
[----:B------:R-:W-:-:S03]  /*1a580*/  ULDC UR10, c[0x0][0x630] ;  /* 0x00018c00000a7ab9 */ /* 0x000fc60000000800 */
[----:B------:R-:W-:Y:S01]  /*1a590*/  PLOP3.LUT P1, PT, PT, PT, UP0, 0x80, 0x0 ;  /* 0x000000000000781c */ /* 0x000fe20003f2f008 */
[----:B------:R-:W3:Y:S01]  /*1a5a0*/  LDC R10, c[0x0][0x148] ;  /* 0x00005200ff0a7b82 */ /* 0x000ee20000000800 */
[----:B0-----:R-:W-:Y:S02]  /*1a5b0*/  I2FP.F32.U32 R2, R7 ;  /* 0x0000000700027245 */ /* 0x001fe40000201000 */
[----:B--2---:R-:W-:-:S03]  /*1a5c0*/  I2FP.F32.U32 R3, R5 ;  /* 0x0000000500037245 */ /* 0x004fc60000201000 */
[----:B------:R-:W-:Y:S01]  /*1a5d0*/  FMUL R2, R2, UR7 ;  /* 0x0000000702027c20 */ /* 0x000fe20008400000 */
[----:B------:R-:W-:Y:S02]  /*1a5e0*/  ULDC UR7, c[0x0][0x154] ;  /* 0x0000550000077ab9 */ /* 0x000fe40000000800 */
[----:B------:R-:W-:-:S03]  /*1a5f0*/  FMUL R9, R3, UR7 ;  /* 0x0000000703097c20 */ /* 0x000fc60008400000 */
[----:B------:R-:W0:Y:S08]  /*1a600*/  F2I.U32.TRUNC.NTZ R2, R2 ;  /* 0x0000000200027305 */ /* 0x000e30000020f000 */
[----:B------:R-:W2:Y:S01]  /*1a610*/  F2I.U32.TRUNC.NTZ R9, R9 ;  /* 0x0000000900097305 */ /* 0x000ea2000020f000 */
[----:B0-----:R-:W-:Y:S02]  /*1a620*/  IMAD.MOV R3, RZ, RZ, -R2 ;  /* 0x000000ffff037224 */ /* 0x001fe400078e0a02 */
[----:B------:R-:W-:-:S02]  /*1a630*/  IMAD.MOV.U32 R2, RZ, RZ, R13 ;  /* 0x000000ffff027224 */ /* 0x000fc400078e000d */
[----:B-1----:R-:W-:Y:S02]  /*1a640*/  IMAD R7, R4, R3, R7 ;  /* 0x0000000304077224 */ /* 0x002fe400078e0207 */
[----:B--2---:R-:W-:-:S04]  /*1a650*/  IMAD.MOV R3, RZ, RZ, -R9 ;  /* 0x000000ffff037224 */ /* 0x004fc800078e0a09 */
[----:B---3--:R-:W-:Y:S01]  /*1a660*/  @P1 IMAD R7, R10, R3, R5 ;  /* 0x000000030a071224 */ /* 0x008fe200078e0205 */
[----:B------:R-:W-:Y:S01]  /*1a670*/  ISETP.NE.U32.AND P1, PT, RZ, UR8, PT ;  /* 0x00000008ff007c0c */ /* 0x000fe2000bf25070 */
[----:B------:R-:W-:-:S03]  /*1a680*/  IMAD.MOV.U32 R3, RZ, RZ, R17 ;  /* 0x000000ffff037224 */ /* 0x000fc600078e0011 */
[----:B------:R-:W-:-:S13]  /*1a690*/  ISETP.NE.AND.EX P1, PT, RZ, UR9, PT, P1 ;  /* 0x00000009ff007c0c */ /* 0x000fda000bf25310 */
[----:B------:R-:W-:Y:S05]  /*1a6a0*/  @!P1 BRA `(.L_x_554) ;  /* 0x0000000000289947 */ /* 0x000fea0003800000 */
[----:B------:R-:W-:Y:S02]  /*1a6b0*/  ULDC UR7, c[0x0][0x634] ;  /* 0x00018d0000077ab9 */ /* 0x000fe40000000800 */
[----:B------:R-:W-:-:S05]  /*1a6c0*/  IADD3 R3, P1, R13, UR7, RZ ;  /* 0x000000070d037c10 */ /* 0x000fca000ff3e0ff */
[----:B------:R-:W-:-:S04]  /*1a6d0*/  IMAD.X R9, RZ, RZ, R17, P1 ;  /* 0x000000ffff097224 */ /* 0x000fc800008e0611 */
[----:B------:R-:W-:-:S04]  /*1a6e0*/  IMAD.WIDE.U32 R4, R9, UR8, RZ ;  /* 0x0000000809047c25 */ /* 0x000fc8000f8e00ff */
[----:B------:R-:W-:-:S04]  /*1a6f0*/  IMAD.WIDE.U32 R4, P1, R3, UR9, R4 ;  /* 0x0000000903047c25 */ /* 0x000fc8000f820004 */
[----:B------:R-:W-:Y:S01]  /*1a700*/  IMAD.WIDE.U32 R2, R3, UR8, RZ ;  /* 0x0000000803027c25 */ /* 0x000fe2000f8e00ff */
[----:B------:R-:W-:-:S04]  /*1a710*/  MOV R2, R5 ;  /* 0x0000000500027202 */ /* 0x000fc80000000f00 */
[----:B------:R-:W-:Y:S01]  /*1a720*/  IADD3 RZ, P3, R3, R4, RZ ;  /* 0x0000000403ff7210 */ /* 0x000fe20007f7e0ff */
[----:B------:R-:W-:-:S04]  /*1a730*/  IMAD.X R3, RZ, RZ, RZ, P1 ;  /* 0x000000ffff037224 */ /* 0x000fc800008e06ff */
[----:B------:R-:W-:-:S08]  /*1a740*/  IMAD.WIDE.U32.X R2, R9, UR9, R2, P3 ;  /* 0x0000000909027c25 */ /* 0x000fd000098e0402 */
.L_x_554:
[--C-:B------:R-:W-:Y:S01]  /*1a750*/  SHF.R.U64 R9, R2, UR10, R3.reuse ;  /* 0x0000000a02097c19 */ /* 0x100fe20008001203 */
[----:B------:R-:W-:Y:S01]  /*1a760*/  ULDC.64 UR8, c[0x0][0x620] ;  /* 0x0001880000087ab9 */ /* 0x000fe20000000a00 */
[----:B------:R-:W-:Y:S01]  /*1a770*/  SHF.R.U32.HI R2, RZ, UR10, R3 ;  /* 0x0000000aff027c19 */ /* 0x000fe20008011603 */
[----:B------:R-:W-:Y:S01]  /*1a780*/  IMAD.MOV.U32 R3, RZ, RZ, R17 ;  /* 0x000000ffff037224 */ /* 0x000fe200078e0011 */
[----:B------:R-:W-:Y:S01]  /*1a790*/  IADD3 R11, P1, RZ, -R9, RZ ;  /* 0x80000009ff0b7210 */ /* 0x000fe20007f3e0ff */
[----:B------:R-:W-:-:S04]  /*1a7a0*/  ULDC UR7, c[0x0][0x618] ;  /* 0x0001860000077ab9 */ /* 0x000fc80000000800 */
[----:B------:R-:W-:-:S04]  /*1a7b0*/  IMAD.X R2, RZ, RZ, ~R2, P1 ;  /* 0x000000ffff027224 */ /* 0x000fc800008e0e02 */
[----:B------:R-:W-:-:S04]  /*1a7c0*/  IMAD R2, R2, UR8, RZ ;  /* 0x0000000802027c24 */ /* 0x000fc8000f8e02ff */
[----:B------:R-:W-:Y:S02]  /*1a7d0*/  IMAD R5, R11, UR9, R2 ;  /* 0x000000090b057c24 */ /* 0x000fe4000f8e0202 */
[----:B------:R-:W-:-:S04]  /*1a7e0*/  IMAD.MOV.U32 R2, RZ, RZ, R13 ;  /* 0x000000ffff027224 */ /* 0x000fc800078e000d */
[----:B------:R-:W-:Y:S01]  /*1a7f0*/  IMAD.WIDE.U32 R2, R11, UR8, R2 ;  /* 0x000000080b027c25 */ /* 0x000fe2000f8e0002 */
[----:B------:R-:W-:Y:S02]  /*1a800*/  ULDC.64 UR8, c[0x0][0x640] ;  /* 0x0001900000087ab9 */ /* 0x000fe40000000a00 */
[----:B------:R-:W-:Y:S01]  /*1a810*/  ISETP.NE.U32.AND P1, PT, RZ, UR8, PT ;  /* 0x00000008ff007c0c */ /* 0x000fe2000bf25070 */
[----:B------:R-:W-:-:S03]  /*1a820*/  IMAD.IADD R3, R3, 0x1, R5 ;  /* 0x0000000103037824 */ /* 0x000fc600078e0205 */
[----:B------:R-:W-:Y:S02]  /*1a830*/  ISETP.NE.AND.EX P1, PT, RZ, UR9, PT, P1 ;  /* 0x00000009ff007c0c */ /* 0x000fe4000bf25310 */
[--C-:B------:R-:W-:Y:S02]  /*1a840*/  SHF.R.U64 R10, R2, UR7, R3.reuse ;  /* 0x00000007020a7c19 */ /* 0x100fe40008001203 */
[----:B------:R-:W-:Y:S01]  /*1a850*/  SHF.R.U32.HI R3, RZ, UR7, R3 ;  /* 0x00000007ff037c19 */ /* 0x000fe20008011603 */
[----:B------:R-:W-:-:S03]  /*1a860*/  ULDC UR7, c[0x0][0x608] ;  /* 0x0001820000077ab9 */ /* 0x000fc60000000800 */
[--C-:B------:R-:W-:Y:S02]  /*1a870*/  SHF.R.U64 R12, R10, UR7, R3.reuse ;  /* 0x000000070a0c7c19 */ /* 0x100fe40008001203 */
[----:B------:R-:W-:Y:S01]  /*1a880*/  SHF.R.U32.HI R3, RZ, UR7, R3 ;  /* 0x00000007ff037c19 */ /* 0x000fe20008011603 */
[----:B------:R-:W-:-:S03]  /*1a890*/  ULDC UR7, c[0x0][0x658] ;  /* 0x0001960000077ab9 */ /* 0x000fc60000000800 */
[--C-:B------:R-:W-:Y:S02]  /*1a8a0*/  SHF.R.U64 R11, R12, UR7, R3.reuse ;  /* 0x000000070c0b7c19 */ /* 0x100fe40008001203 */
[----:B------:R-:W-:-:S03]  /*1a8b0*/  SHF.R.U32.HI R13, RZ, UR7, R3 ;  /* 0x00000007ff0d7c19 */ /* 0x000fc60008011603 */
[----:B------:R-:W-:Y:S02]  /*1a8c0*/  IMAD.MOV.U32 R2, RZ, RZ, R11 ;  /* 0x000000ffff027224 */ /* 0x000fe400078e000b */
[----:B------:R-:W-:Y:S01]  /*1a8d0*/  IMAD.MOV.U32 R3, RZ, RZ, R13 ;  /* 0x000000ffff037224 */ /* 0x000fe200078e000d */
[----:B------:R-:W-:Y:S06]  /*1a8e0*/  @!P1 BRA `(.L_x_555) ;  /* 0x0000000000289947 */ /* 0x000fec0003800000 */
[----:B------:R-:W-:Y:S02]  /*1a8f0*/  ULDC UR7, c[0x0][0x64c] ;  /* 0x0001930000077ab9 */ /* 0x000fe40000000800 */
[----:B------:R-:W-:-:S05]  /*1a900*/  IADD3 R3, P1, R11, UR7, RZ ;  /* 0x000000070b037c10 */ /* 0x000fca000ff3e0ff */
[----:B------:R-:W-:-:S04]  /*1a910*/  IMAD.X R13, RZ, RZ, R13, P1 ;  /* 0x000000ffff0d7224 */ /* 0x000fc800008e060d */
[----:B------:R-:W-:-:S04]  /*1a920*/  IMAD.WIDE.U32 R4, R13, UR8, RZ ;  /* 0x000000080d047c25 */ /* 0x000fc8000f8e00ff */
[----:B------:R-:W-:-:S04]  /*1a930*/  IMAD.WIDE.U32 R4, P1, R3, UR9, R4 ;  /* 0x0000000903047c25 */ /* 0x000fc8000f820004 */
[----:B------:R-:W-:-:S04]  /*1a940*/  IMAD.WIDE.U32 R2, R3, UR8, RZ ;  /* 0x0000000803027c25 */ /* 0x000fc8000f8e00ff */
[----:B------:R-:W-:Y:S01]  /*1a950*/  IMAD.MOV.U32 R2, RZ, RZ, R5 ;  /* 0x000000ffff027224 */ /* 0x000fe200078e0005 */
[----:B------:R-:W-:Y:S01]  /*1a960*/  IADD3 RZ, P3, R3, R4, RZ ;  /* 0x0000000403ff7210 */ /* 0x000fe20007f7e0ff */
[----:B------:R-:W-:-:S04]  /*1a970*/  IMAD.X R3, RZ, RZ, RZ, P1 ;  /* 0x000000ffff037224 */ /* 0x000fc800008e06ff */
[----:B------:R-:W-:-:S08]  /*1a980*/  IMAD.WIDE.U32.X R2, R13, UR9, R2, P3 ;  /* 0x000000090d027c25 */ /* 0x000fd000098e0402 */
.L_x_555:
[----:B------:R-:W-:Y:S01]  /*1a990*/  ULDC UR7, c[0x0][0x648] ;  /* 0x0001920000077ab9 */ /* 0x000fe20000000800 */
[----:B------:R-:W-:Y:S01]  /*1a9a0*/  LOP3.LUT R12, R12, UR6, RZ, 0xc0, !PT ;  /* 0x000000060c0c7c12 */ /* 0x000fe2000f8ec0ff */
[----:B------:R-:W-:Y:S01]  /*1a9b0*/  UISETP.NE.AND UP0, UPT, UR45, URZ, UPT ;  /* 0x0000003f2d00728c */ /* 0x000fe2000bf05270 */
[----:B------:R-:W-:Y:S01]  /*1a9c0*/  SHF.R.U64 R3, R2, UR7, R3 ;  /* 0x0000000702037c19 */ /* 0x000fe20008001203 */
[----:B------:R-:W-:Y:S01]  /*1a9d0*/  ULDC UR7, c[0x0][0x638] ;  /* 0x00018e0000077ab9 */ /* 0x000fe20000000800 */
[----:B------:R-:W-:-:S03]  /*1a9e0*/  LOP3.LUT R4, R10, UR4, RZ, 0xc0, !PT ;  /* 0x000000040a047c12 */ /* 0x000fc6000f8ec0ff */
[----:B------:R-:W-:Y:S01]  /*1a9f0*/  IMAD.MOV R2, RZ, RZ, -R3 ;  /* 0x000000ffff027224 */ /* 0x000fe200078e0a03 */
[----:B------:R-:W-:Y:S01]  /*1aa00*/  PLOP3.LUT P1, PT, PT, PT, UP0, 0x40, 0x0 ;  /* 0x000000000000781c */ /* 0x000fe20003f2e808 */
[----:B------:R-:W-:Y:S01]  /*1aa10*/  IMAD R12, R3, UR5, R12 ;  /* 0x00000005030c7c24 */ /* 0x000fe2000f8e020c */
[----:B------:R-:W-:Y:S01]  /*1aa20*/  PLOP3.LUT P3, PT, PT, PT, UP0, 0x40, 0x0 ;  /* 0x000000000000781c */ /* 0x000fe20003f6e808 */
[----:B------:R-:W-:Y:S01]  /*1aa30*/  IMAD R11, R2, UR7, R11 ;  /* 0x00000007020b7c24 */ /* 0x000fe2000f8e020b */
[----:B------:R-:W-:Y:S02]  /*1aa40*/  ULDC UR7, c[0x0][0x610] ;  /* 0x0001840000077ab9 */ /* 0x000fe40000000800 */
[----:B------:R-:W-:Y:S01]  /*1aa50*/  IMAD R7, R12, UR7, R7 ;  /* 0x000000070c077c24 */ /* 0x000fe2000f8e0207 */
[----:B------:R-:W-:Y:S02]  /*1aa60*/  ULDC UR7, c[0x0][0x600] ;  /* 0x0001800000077ab9 */ /* 0x000fe40000000800 */
[----:B------:R-:W-:-:S05]  /*1aa70*/  IMAD R4, R11, UR7, R4 ;  /* 0x000000070b047c24 */ /* 0x000fca000f8e0204 */
[----:B------:R-:W-:Y:S02]  /*1aa80*/  SEL R2, R4, R7, P1 ;  /* 0x0000000704027207 */ /* 0x000fe40000800000 */
[----:B------:R-:W-:Y:S02]  /*1aa90*/  SEL R3, R7, R4, P3 ;  /* 0x0000000407037207 */ /* 0x000fe40001800000 */
[----:B------:R-:W-:-:S07]  /*1aaa0*/  MOV R4, 0x1 ;  /* 0x0000000100047802 */ /* 0x000fce0000000f00 */
.L_x_553:
[----:B------:R-:W-:Y:S05]  /*1aab0*/  BSYNC B1 ;  /* 0x0000000000017941 */ /* 0x000fea0003800000 */
.L_x_552:
[----:B------:R-:W-:-:S13]  /*1aac0*/  LOP3.LUT P1, RZ, R4, 0xff, RZ, 0xc0, !PT ;  /* 0x000000ff04ff7812 */ /* 0x000fda000782c0ff */
[----:B------:R-:W-:Y:S05]  /*1aad0*/  @P1 BRA `(.L_x_556) ;  /* 0xfffffff4002c1947 */ /* 0x000fea000383ffff */
[----:B------:R-:W-:Y:S05]  /*1aae0*/  BSYNC B0 ;  /* 0x0000000000007941 */ /* 0x000fea0003800000 */
.L_x_544:
[----:B------:R-:W-:-:S03]  /*1aaf0*/  UMOV UR7, 0xffffffff ;  /* 0xffffffff00077882 */ /* 0x000fc60000000000 */
[----:B------:R-:W-:Y:S05]  /*1ab00*/  BRA.DIV UR7, `(.L_x_557) ;  /* 0x0000000207f87947 */ /* 0x000fea000b800000 */
[----:B------:R-:W-:-:S13]  /*1ab10*/  ELECT P6, URZ, PT ;  /* 0x00000000003f782f */ /* 0x000fda00038c0000 */
.L_x_570:
[----:B------:R-:W-:Y:S04]  /*1ab20*/  BSSY B0, `(.L_x_558) ;  /* 0x0000023000007945 */ /* 0x000fe80003800000 */
[----:B------:R-:W-:Y:S05]  /*1ab30*/  @!P6 BRA `(.L_x_559) ;  /* 0x000000000084e947 */ /* 0x000fea0003800000 */
[----:B------:R-:W-:-:S04]  /*1ab40*/  ULOP3.LUT UR7, UR40, 0x2, URZ, 0xfc, !UPT ;  /* 0x0000000228077892 */ /* 0x000fc8000f8efc3f */
[----:B------:R-:W-:-:S06]  /*1ab50*/  UISETP.NE.AND UP0, UPT, UR7, 0x3, UPT ;  /* 0x000000030700788c */ /* 0x000fcc000bf05270 */
[----:B------:R-:W-:-:S13]  /*1ab60*/  PLOP3.LUT P0, PT, PT, PT, UP0, 0x80, 0x0 ;  /* 0x000000000000781c */ /* 0x000fda0003f0f008 */
[----:B------:R-:W-:Y:S05]  /*1ab70*/  @!P0 BRA `(.L_x_560) ;  /* 0x0000000000048947 */ /* 0x000fea0003800000 */
[----:B------:R-:W-:Y:S01]  /*1ab80*/  BPT.TRAP 0x1 ;  /* 0x000000040000795c */ /* 0x000fe20000300000 */
.L_x_560:
[----:B------:R-:W0:Y:S01]  /*1ab90*/  S2R R3, SR_CgaCtaId ;  /* 0x0000000000037919 */ /* 0x000e220000008800 */
[----:B------:R-:W-:-:S04]  /*1aba0*/  MOV R2, 0x400 ;  /* 0x0000040000027802 */ /* 0x000fc80000000f00 */
[----:B0-----:R-:W-:Y:S02]  /*1abb0*/  LEA R3, R3, R2, 0x18 ;  /* 0x0000000203037211 */ /* 0x001fe400078ec0ff */
[----:B------:R-:W-:-:S03]  /*1abc0*/  SHF.L.U32 R2, R0, 0x1f, RZ ;  /* 0x0000001f00027819 */ /* 0x000fc600000006ff */
[----:B------:R-:W-:-:S04]  /*1abd0*/  VIADD R3, R3, 0x18 ;  /* 0x0000001803037836 */ /* 0x000fc80000000000 */
[----:B------:R-:W-:-:S04]  /*1abe0*/  IMAD R5, R6, 0x8, R3 ;  /* 0x0000000806057824 */ /* 0x000fc800078e0203 */
[----:B------:R-:W0:Y:S02]  /*1abf0*/  SYNCS.PHASECHK.TRANS64.TRYWAIT P0, [R5+URZ], R2 ;  /* 0x00000002050075a7 */ /* 0x000e24000800017f */
[----:B0-----:R-:W-:Y:S05]  /*1ac00*/  @!P0 BRA `(.L_x_561) ;  /* 0x0000000000d88947 */ /* 0x001fea0003800000 */
.L_x_571:
[----:B------:R-:W-:-:S05]  /*1ac10*/  VIADD R6, R6, 0x1 ;  /* 0x0000000106067836 */ /* 0x000fca0000000000 */
[----:B------:R-:W-:-:S04]  /*1ac20*/  ISETP.NE.AND P0, PT, R6, 0x3, PT ;  /* 0x000000030600780c */ /* 0x000fc80003f05270 */
[----:B0-----:R-:W-:Y:S02]  /*1ac30*/  SEL R5, RZ, 0x1, P0 ;  /* 0x00000001ff057807 */ /* 0x001fe40000000000 */
[----:B------:R-:W-:Y:S02]  /*1ac40*/  SEL R6, R6, RZ, P0 ;  /* 0x000000ff06067207 */ /* 0x000fe40000000000 */
[----:B------:R-:W-:-:S03]  /*1ac50*/  LOP3.LUT R5, R0, R5, RZ, 0x3c, !PT ;  /* 0x0000000500057212 */ /* 0x000fc600078e3cff */
[----:B------:R-:W-:Y:S01]  /*1ac60*/  IMAD R7, R6, 0x8, R3 ;  /* 0x0000000806077824 */ /* 0x000fe200078e0203 */
[----:B------:R-:W-:-:S04]  /*1ac70*/  SHF.L.U32 R0, R5, 0x1f, RZ ;  /* 0x0000001f05007819 */ /* 0x000fc800000006ff */
[----:B------:R-:W0:Y:S02]  /*1ac80*/  SYNCS.PHASECHK.TRANS64.TRYWAIT P0, [R7+URZ], R0 ;  /* 0x00000000070075a7 */ /* 0x000e24000800017f */
[----:B0-----:R-:W-:Y:S05]  /*1ac90*/  @!P0 BRA `(.L_x_562) ;  /* 0x0000000000c88947 */ /* 0x001fea0003800000 */
.L_x_572:
[----:B0-----:R-:W-:-:S05]  /*1aca0*/  VIADD R0, R6, 0x1 ;  /* 0x0000000106007836 */ /* 0x001fca0000000000 */
[----:B------:R-:W-:-:S04]  /*1acb0*/  ISETP.NE.AND P0, PT, R0, 0x3, PT ;  /* 0x000000030000780c */ /* 0x000fc80003f05270 */
[----:B------:R-:W-:Y:S02]  /*1acc0*/  SEL R2, RZ, 0x1, P0 ;  /* 0x00000001ff027807 */ /* 0x000fe40000000000 */
[----:B------:R-:W-:Y:S02]  /*1acd0*/  SEL R0, R0, RZ, P0 ;  /* 0x000000ff00007207 */ /* 0x000fe40000000000 */
[----:B------:R-:W-:-:S03]  /*1ace0*/  LOP3.LUT R2, R5, R2, RZ, 0x3c, !PT ;  /* 0x0000000205027212 */ /* 0x000fc600078e3cff */
[----:B------:R-:W-:Y:S01]  /*1acf0*/  IMAD R3, R0, 0x8, R3 ;  /* 0x0000000800037824 */ /* 0x000fe200078e0203 */
[----:B------:R-:W-:-:S07]  /*1ad00*/  SHF.L.U32 R0, R2, 0x1f, RZ ;  /* 0x0000001f02007819 */ /* 0x000fce00000006ff */
.L_x_563:
[----:B0-----:R0:W1:Y:S02]  /*1ad10*/  SYNCS.PHASECHK.TRANS64.TRYWAIT P0, [R3+URZ], R0 ;  /* 0x00000000030075a7 */ /* 0x001064000800017f */
[----:B-1----:R-:W-:Y:S05]  /*1ad20*/  @!P0 NANOSLEEP.SYNCS 0x989680 ;  /* 0x009896800000895d */ /* 0x002fea0003900000 */
[----:B------:R-:W1:Y:S02]  /*1ad30*/  @!P0 SYNCS.PHASECHK.TRANS64 P0, [R3+URZ], R0 ;  /* 0x00000000030085a7 */ /* 0x000e64000800007f */
[----:B-1----:R-:W-:Y:S05]  /*1ad40*/  @!P0 BRA `(.L_x_563) ;  /* 0xfffffffc00f08947 */ /* 0x002fea000383ffff */
.L_x_559:
[----:B------:R-:W-:Y:S05]  /*1ad50*/  BSYNC B0 ;  /* 0x0000000000007941 */ /* 0x000fea0003800000 */
.L_x_558:
[----:B------:R-:W-:Y:S05]  /*1ad60*/  EXIT ;  /* 0x000000000000794d */ /* 0x000fea0003800000 */
.L_x_17:
[----:B-1----:R1:W4:Y:S02]  /*1ad70*/  SYNCS.PHASECHK.TRANS64.TRYWAIT P1, [R3+URZ], R0 ;  /* 0x00000000030075a7 */ /* 0x002324000802017f */
[----:B----4-:R-:W-:Y:S05]  /*1ad80*/  @!P1 NANOSLEEP.SYNCS 0x989680 ;  /* 0x009896800000995d */ /* 0x010fea0003900000 */
[----:B------:R-:W4:Y:S02]  /*1ad90*/  @!P1 SYNCS.PHASECHK.TRANS64 P1, [R3+URZ], R0 ;  /* 0x00000000030095a7 */ /* 0x000f24000802007f */
[----:B----4-:R-:W-:Y:S05]  /*1ada0*/  @!P1 BRA `(.L_x_17) ;  /* 0xfffffffc00f09947 */ /* 0x010fea000383ffff */
[----:B------:R-:W-:Y:S05]  /*1adb0*/  BRA `(.L_x_16) ;  /* 0xfffffe64008c7947 */ /* 0x000fea000383ffff */
.L_x_22:
[----:B-1----:R-:W-:-:S04]  /*1adc0*/  IMAD.U32 R5, RZ, RZ, UR8 ;  /* 0x00000008ff057e24 */ /* 0x002fc8000f8e00ff */
[----:B------:R1:W2:Y:S03]  /*1add0*/  SYNCS.PHASECHK.TRANS64.TRYWAIT P1, [R5+URZ], R4 ;  /* 0x00000004050075a7 */ /* 0x0002a6000802017f */
[----:B--2---:R-:W-:Y:S05]  /*1ade0*/  @!P1 NANOSLEEP.SYNCS 0x989680 ;  /* 0x009896800000995d */ /* 0x004fea0003900000 */
[----:B------:R-:W2:Y:S02]  /*1adf0*/  @!P1 SYNCS.PHASECHK.TRANS64 P1, [R5+URZ], R4 ;  /* 0x00000004050095a7 */ /* 0x000ea4000802007f */
[----:B--2---:R-:W-:Y:S05]  /*1ae00*/  @!P1 BRA `(.L_x_22) ;  /* 0xfffffffc00ec9947 */ /* 0x004fea000383ffff */
[----:B------:R-:W-:Y:S05]  /*1ae10*/  BRA `(.L_x_21) ;  /* 0xfffffe9c00087947 */ /* 0x000fea000383ffff */
.L_x_545:
[----:B------:R-:W-:Y:S01]  /*1ae20*/  BSSY B1, `(.L_x_564) ;  /* 0x0000006000017945 */ /* 0x000fe20003800000 */
[----:B------:R-:W-:-:S07]  /*1ae30*/  IMAD.MOV.U32 R15, RZ, RZ, -0x1 ;  /* 0xffffffffff0f7424 */ /* 0x000fce00078e00ff */
[----:B------:R-:W-:Y:S05]  /*1ae40*/  WARPSYNC.COLLECTIVE R15, `(.L_x_565) ;  /* 0x000000000f0c7348 */ /* 0x000fea0003c00000 */
[----:B------:R-:W-:Y:S02]  /*1ae50*/  ELECT P6, UR62, PT ;  /* 0x00000000003e782f */ /* 0x000fe400038c0000 */
[----:B------:R-:W-:Y:S01]  /*1ae60*/  MOV R14, UR62 ;  /* 0x0000003e000e7c02 */ /* 0x000fe20008000f00 */
[----:B------:R-:W-:Y:S10]  /*1ae70*/  ENDCOLLECTIVE ;  /* 0x000000000000791b */ /* 0x000ff40003800000 */
.L_x_565:
[----:B------:R-:W-:Y:S05]  /*1ae80*/  BSYNC B1 ;  /* 0x0000000000017941 */ /* 0x000fea0003800000 */
.L_x_564:
[----:B------:R-:W-:Y:S05]  /*1ae90*/  BRA `(.L_x_566) ;  /* 0xfffffff000487947 */ /* 0x000fea000383ffff */
.L_x_548:
[----:B0-----:R0:W1:Y:S02]  /*1aea0*/  SYNCS.PHASECHK.TRANS64.TRYWAIT P1, [R10+URZ+0x18], R5 ;  /* 0x000018050a0075a7 */ /* 0x001064000802017f */
[----:B-1----:R-:W-:Y:S05]  /*1aeb0*/  @!P1 NANOSLEEP.SYNCS 0x989680 ;  /* 0x009896800000995d */ /* 0x002fea0003900000 */
[----:B------:R-:W1:Y:S02]  /*1aec0*/  @!P1 SYNCS.PHASECHK.TRANS64 P1, [R10+URZ+0x18], R5 ;  /* 0x000018050a0095a7 */ /* 0x000e64000802007f */
[----:B-1----:R-:W-:Y:S05]  /*1aed0*/  @!P1 BRA `(.L_x_548) ;  /* 0xfffffffc00f09947 */ /* 0x002fea000383ffff */
[----:B------:R-:W-:Y:S05]  /*1aee0*/  BRA `(.L_x_567) ;  /* 0xfffffff0007c7947 */ /* 0x000fea000383ffff */
.L_x_557:
[----:B------:R-:W-:Y:S01]  /*1aef0*/  BSSY B0, `(.L_x_568) ;  /* 0x0000006000007945 */ /* 0x000fe20003800000 */
[----:B------:R-:W-:-:S07]  /*1af00*/  IMAD.MOV.U32 R15, RZ, RZ, -0x1 ;  /* 0xffffffffff0f7424 */ /* 0x000fce00078e00ff */
[----:B------:R-:W-:Y:S05]  /*1af10*/  WARPSYNC.COLLECTIVE R15, `(.L_x_569) ;  /* 0x000000000f0c7348 */ /* 0x000fea0003c00000 */
[----:B------:R-:W-:Y:S02]  /*1af20*/  ELECT P6, UR62, PT ;  /* 0x00000000003e782f */ /* 0x000fe400038c0000 */
[----:B------:R-:W-:Y:S01]  /*1af30*/  MOV R14, UR62 ;  /* 0x0000003e000e7c02 */ /* 0x000fe20008000f00 */
[----:B------:R-:W-:Y:S10]  /*1af40*/  ENDCOLLECTIVE ;  /* 0x000000000000791b */ /* 0x000ff40003800000 */
.L_x_569:
[----:B------:R-:W-:Y:S05]  /*1af50*/  BSYNC B0 ;  /* 0x0000000000007941 */ /* 0x000fea0003800000 */
.L_x_568:
[----:B------:R-:W-:Y:S05]  /*1af60*/  BRA `(.L_x_570) ;  /* 0xfffffff800ec7947 */ /* 0x000fea000383ffff */
.L_x_561:
[----:B0-----:R0:W1:Y:S02]  /*1af70*/  SYNCS.PHASECHK.TRANS64.TRYWAIT P0, [R5+URZ], R2 ;  /* 0x00000002050075a7 */ /* 0x001064000800017f */
[----:B-1----:R-:W-:Y:S05]  /*1af80*/  @!P0 NANOSLEEP.SYNCS 0x989680 ;  /* 0x009896800000895d */ /* 0x002fea0003900000 */
[----:B------:R-:W1:Y:S02]  /*1af90*/  @!P0 SYNCS.PHASECHK.TRANS64 P0, [R5+URZ], R2 ;  /* 0x00000002050085a7 */ /* 0x000e64000800007f */
[----:B-1----:R-:W-:Y:S05]  /*1afa0*/  @!P0 BRA `(.L_x_561) ;  /* 0xfffffffc00f08947 */ /* 0x002fea000383ffff */
[----:B------:R-:W-:Y:S05]  /*1afb0*/  BRA `(.L_x_571) ;  /* 0xfffffffc00147947 */ /* 0x000fea000383ffff */
.L_x_562:
[----:B0-----:R0:W1:Y:S02]  /*1afc0*/  SYNCS.PHASECHK.TRANS64.TRYWAIT P0, [R7+URZ], R0 ;  /* 0x00000000070075a7 */ /* 0x001064000800017f */
[----:B-1----:R-:W-:Y:S05]  /*1afd0*/  @!P0 NANOSLEEP.SYNCS 0x989680 ;  /* 0x009896800000895d */ /* 0x002fea0003900000 */
[----:B------:R-:W1:Y:S02]  /*1afe0*/  @!P0 SYNCS.PHASECHK.TRANS64 P0, [R7+URZ], R0 ;  /* 0x00000000070085a7 */ /* 0x000e64000800007f */
[----:B-1----:R-:W-:Y:S05]  /*1aff0*/  @!P0 BRA `(.L_x_562) ;  /* 0xfffffffc00f08947 */ /* 0x002fea000383ffff */
[----:B------:R-:W-:Y:S05]  /*1b000*/  BRA `(.L_x_572) ;  /* 0xfffffffc00247947 */ /* 0x000fea000383ffff */
.L_x_573:
[----:B------:R-:W-:-:S00]  /*1b010*/  BRA `(.L_x_573) ;  /* 0xfffffffc00fc7947 */ /* 0x000fc0000383ffff */
[----:B------:R-:W-:-:S00]  /*1b020*/  NOP ;  /* 0x0000000000007918 */ /* 0x000fc00000000000 */
        /* <DEDUP_REMOVED lines=13> */
.L_x_574:


//--------------------- .nv.global.init           --------------------------
	.section	.nv.global.init,"aw",@progbits
.nv.global.init:
	.type		$str$22,@object
	.size		$str$22,($str$23 - $str$22)
$str$22:
        /*0000*/ 	.byte	0x6b, 0x5f, 0x74, 0x69, 0x6c, 0x65, 0x5f, 0x63, 0x6f, 0x75, 0x6e, 0x74, 0x20, 0x3e, 0x3d, 0x20
        /*0010*/ 	.byte	0x31, 0x00
	.type		$str$23,@object
	.size		$str$23,(__unnamed_1 - $str$23)
$str$23:
        /*0012*/ 	.byte	0x2f, 0x74, 0x6d, 0x70, 0x2f, 0x63, 0x75, 0x74, 0x6c, 0x61, 0x73, 0x73, 0x5f, 0x73, 0x77, 0x65
        /*0022*/ 	.byte	0x65, 0x70, 0x5f, 0x73, 0x72, 0x63, 0x2f, 0x69, 0x6e, 0x63, 0x6c, 0x75, 0x64, 0x65, 0x2f, 0x63
        /*0032*/ 	.byte	0x75, 0x74, 0x6c, 0x61, 0x73, 0x73, 0x2f, 0x67, 0x65, 0x6d, 0x6d, 0x2f, 0x63, 0x6f, 0x6c, 0x6c
        /*0042*/ 	.byte	0x65, 0x63, 0x74, 0x69, 0x76, 0x65, 0x2f, 0x73, 0x6d, 0x39, 0x30, 0x5f, 0x6d, 0x6d, 0x61, 0x5f
        /*0052*/ 	.byte	0x74, 0x6d, 0x61, 0x5f, 0x67, 0x6d, 0x6d, 0x61, 0x5f, 0x73, 0x73, 0x5f, 0x77, 0x61, 0x72, 0x70
        /*0062*/ 	.byte	0x73, 0x70, 0x65, 0x63, 0x69, 0x61, 0x6c, 0x69, 0x7a, 0x65, 0x64, 0x2e, 0x68, 0x70, 0x70, 0x00
	.type		__unnamed_1,@object
	.size		__unnamed_1,(.L_0 - __unnamed_1)
__unnamed_1:
        /* <DEDUP_REMOVED lines=178> */
        /*0b92*/ 	.byte	0x5d, 0x00
.L_0:


//--------------------- .nv.shared._ZN7cutlass13device_kernelINS_4gemm6kernel13GemmUniversalIN4cute5tupleIJiiiiEEENS1_10collective13CollectiveMmaINS1_34MainloopSm90TmaGmmaWarpSpecializedILi3ENS5_IJNS4_1CILi1EEESB_SB_EEENS1_35KernelTmaWarpSpecializedCooperativeEEENS5_IJNSA_ILi256EEESF_NSA_ILi32EEEEEENS_10tfloat32_tENS5_IJlSB_lEEESI_SJ_NS4_8TiledMMAINS4_8MMA_AtomIJNS4_4SM904GMMA30MMA_64x256x8_F32TF32TF32_SS_TNILNSN_7ScaleInE1ELSP_1EEEEEENS4_6LayoutINS5_IJNSA_ILi2EEESB_SB_EEENS5_IJSB_NSA_ILi0EEESV_EEEEENS5_IJNS4_10UnderscoreESY_SY_EEEEENS4_13SM90_TMA_LOADENS4_14ComposedLayoutINS4_7SwizzleILi3ELi4ELi3EEENS4_18smem_ptr_flag_bitsILi32EEENSS_INS5_IJNSA_ILi8EEESG_EEENS5_IJSG_SB_EEEEEEEvNS4_8identityES11_S1B_vS1C_EENS_8epilogue10collective6detail29Sm90TmaWarpSpecializedAdapterINS1F_15DefaultEpilogueISI_SJ_SJ_NS1E_6thread17LinearCombinationISI_Li1EffLNS1J_9ScaleType4KindE0ELNS_15FloatRoundStyleE2ESI_EENS1_15EpilogueDefaultEEEEEvvEEEEvNT_6ParamsE --------------------------
	.section	.nv.shared._ZN7cutlass13device_kernelINS_4gemm6kernel13GemmUniversalIN4cute5tupleIJiiiiEEENS1_10collective13CollectiveMmaINS1_34MainloopSm90TmaGmmaWarpSpecializedILi3ENS5_IJNS4_1CILi1EEESB_SB_EEENS1_35KernelTmaWarpSpecializedCooperativeEEENS5_IJNSA_ILi256EEESF_NSA_ILi32EEEEEENS_10tfloat32_tENS5_IJlSB_lEEESI_SJ_NS4_8TiledMMAINS4_8MMA_AtomIJNS4_4SM904GMMA30MMA_64x256x8_F32TF32TF32_SS_TNILNSN_7ScaleInE1ELSP_1EEEEEENS4_6LayoutINS5_IJNSA_ILi2EEESB_SB_EEENS5_IJSB_NSA_ILi0EEESV_EEEEENS5_IJNS4_10UnderscoreESY_SY_EEEEENS4_13SM90_TMA_LOADENS4_14ComposedLayoutINS4_7SwizzleILi3ELi4ELi3EEENS4_18smem_ptr_flag_bitsILi32EEENSS_INS5_IJNSA_ILi8EEESG_EEENS5_IJSG_SB_EEEEEEEvNS4_8identityES11_S1B_vS1C_EENS_8epilogue10collective6detail29Sm90TmaWarpSpecializedAdapterINS1F_15DefaultEpilogueISI_SJ_SJ_NS1E_6thread17LinearCombinationISI_Li1EffLNS1J_9ScaleType4KindE0ELNS_15FloatRoundStyleE2ESI_EENS1_15EpilogueDefaultEEEEEvvEEEEvNT_6ParamsE,"aw",@nobits
	.sectionflags	@""
	.align	16
	.zero		1024


//--------------------- .nv.shared.reserved.0     --------------------------
	.section	.nv.shared.reserved.0,"aw",@nobits
	.weak		__nv_reservedSMEM_offset_0_alias
	.size		__nv_reservedSMEM_offset_0_alias, 0, 0
	.other		__nv_reservedSMEM_offset_0_alias,@"STO_CUDA_RESERVED_SHARED STV_DEFAULT"
__nv_reservedSMEM_offset_0_alias:
	.zero		0


//--------------------- .nv.global                --------------------------
	.section	.nv.global,"aw",@nobits
.nv.global:
	.type		_ZN40_INTERNAL_34390311_4_k_cu_10fac4f2_284854cute1_E,@object
	.size		_ZN40_INTERNAL_34390311_4_k_cu_10fac4f2_284854cute1_E,(_ZN40_INTERNAL_34390311_4_k_cu_10fac4f2_284854cuda3std3__45__cpo6cbeginE - _ZN40_INTERNAL_34390311_4_k_cu_10fac4f2_284854cute1_E)
_ZN40_INTERNAL_34390311_4_k_cu_10fac4f2_284854cute1_E:
	.zero		1
	.type		_ZN40_INTERNAL_34390311_4_k_cu_10fac4f2_284854cuda3std3__45__cpo6cbeginE,@object
	.size		_ZN40_INTERNAL_34390311_4_k_cu_10fac4f2_284854cuda3std3__45__cpo6cbeginE,(_ZN40_INTERNAL_34390311_4_k_cu_10fac4f2_284854cuda3std3__48in_placeE - _ZN40_INTERNAL_34390311_4_k_cu_10fac4f2_284854cuda3std3__45__cpo6cbeginE)
_ZN40_INTERNAL_34390311_4_k_cu_10fac4f2_284854cuda3std3__45__cpo6cbeginE:
	.zero		1
	.type		_ZN40_INTERNAL_34390311_4_k_cu_10fac4f2_284854cuda3std3__48in_placeE,@object
	.size		_ZN40_INTERNAL_34390311_4_k_cu_10fac4f2_284854cuda3std3__48in_placeE,(_ZN40_INTERNAL_34390311_4_k_cu_10fac4f2_284854cuda3std6ranges3__45__cpo9iter_moveE - _ZN40_INTERNAL_34390311_4_k_cu_10fac4f2_284854cuda3std3__48in_placeE)
_ZN40_INTERNAL_34390311_4_k_cu_10fac4f2_284854cuda3std3__48in_placeE:
	.zero		1
	.type		_ZN40_INTERNAL_34390311_4_k_cu_10fac4f2_284854cuda3std6ranges3__45__cpo9iter_moveE,@object
	.size		_ZN40_INTERNAL_34390311_4_k_cu_10fac4f2_284854cuda3std6ranges3__45__cpo9iter_moveE,(_ZN40_INTERNAL_34390311_4_k_cu_10fac4f2_284854cuda3std3__45__cpo5beginE - _ZN40_INTERNAL_34390311_4_k_cu_10fac4f2_284854cuda3std6ranges3__45__cpo9iter_moveE)
_ZN40_INTERNAL_34390311_4_k_cu_10fac4f2_284854cuda3std6ranges3__45__cpo9iter_moveE:
	.zero		1
	.type		_ZN40_INTERNAL_34390311_4_k_cu_10fac4f2_284854cuda3std3__45__cpo5beginE,@object
	.size		_ZN40_INTERNAL_34390311_4_k_cu_10fac4f2_284854cuda3std3__45__cpo5beginE,(_ZN40_INTERNAL_34390311_4_k_cu_10fac4f2_284854cuda3std3__442_GLOBAL__N__34390311_4_k_cu_10fac4f2_284856ignoreE - _ZN40_INTERNAL_34390311_4_k_cu_10fac4f2_284854cuda3std3__45__cpo5beginE)
_ZN40_INTERNAL_34390311_4_k_cu_10fac4f2_284854cuda3std3__45__cpo5beginE:
	.zero		1
	.type		_ZN40_INTERNAL_34390311_4_k_cu_10fac4f2_284854cuda3std3__442_GLOBAL__N__34390311_4_k_cu_10fac4f2_284856ignoreE,@object
	.size		_ZN40_INTERNAL_34390311_4_k_cu_10fac4f2_284854cuda3std3__442_GLOBAL__N__34390311_4_k_cu_10fac4f2_284856ignoreE,(_ZN40_INTERNAL_34390311_4_k_cu_10fac4f2_284854cute7productE - _ZN40_INTERNAL_34390311_4_k_cu_10fac4f2_284854cuda3std3__442_GLOBAL__N__34390311_4_k_cu_10fac4f2_284856ignoreE)
_ZN40_INTERNAL_34390311_4_k_cu_10fac4f2_284854cuda3std3__442_GLOBAL__N__34390311_4_k_cu_10fac4f2_284856ignoreE:
	.zero		1
	.type		_ZN40_INTERNAL_34390311_4_k_cu_10fac4f2_284854cute7productE,@object
	.size		_ZN40_INTERNAL_34390311_4_k_cu_10fac4f2_284854cute7productE,(_ZN40_INTERNAL_34390311_4_k_cu_10fac4f2_284854cuda3std3__45__cpo3endE - _ZN40_INTERNAL_34390311_4_k_cu_10fac4f2_284854cute7productE)
_ZN40_INTERNAL_34390311_4_k_cu_10fac4f2_284854cute7productE:
	.zero		1
	.type		_ZN40_INTERNAL_34390311_4_k_cu_10fac4f2_284854cuda3std3__45__cpo3endE,@object
	.size		_ZN40_INTERNAL_34390311_4_k_cu_10fac4f2_284854cuda3std3__45__cpo3endE,(_ZN40_INTERNAL_34390311_4_k_cu_10fac4f2_284854cuda3std3__419piecewise_constructE - _ZN40_INTERNAL_34390311_4_k_cu_10fac4f2_284854cuda3std3__45__cpo3endE)
_ZN40_INTERNAL_34390311_4_k_cu_10fac4f2_284854cuda3std3__45__cpo3endE:
	.zero		1
	.type		_ZN40_INTERNAL_34390311_4_k_cu_10fac4f2_284854cuda3std3__419piecewise_constructE,@object
	.size		_ZN40_INTERNAL_34390311_4_k_cu_10fac4f2_284854cuda3std3__419piecewise_constructE,(_ZN40_INTERNAL_34390311_4_k_cu_10fac4f2_284854cuda3std3__45__cpo4cendE - _ZN40_INTERNAL_34390311_4_k_cu_10fac4f2_284854cuda3std3__419piecewise_constructE)
_ZN40_INTERNAL_34390311_4_k_cu_10fac4f2_284854cuda3std3__419piecewise_constructE:
	.zero		1
	.type		_ZN40_INTERNAL_34390311_4_k_cu_10fac4f2_284854cuda3std3__45__cpo4cendE,@object
	.size		_ZN40_INTERNAL_34390311_4_k_cu_10fac4f2_284854cuda3std3__45__cpo4cendE,(_ZN40_INTERNAL_34390311_4_k_cu_10fac4f2_284854cuda3std6ranges3__45__cpo4swapE - _ZN40_INTERNAL_34390311_4_k_cu_10fac4f2_284854cuda3std3__45__cpo4cendE)
_ZN40_INTERNAL_34390311_4_k_cu_10fac4f2_284854cuda3std3__45__cpo4cendE:
	.zero		1
	.type		_ZN40_INTERNAL_34390311_4_k_cu_10fac4f2_284854cuda3std6ranges3__45__cpo4swapE,@object
	.size		_ZN40_INTERNAL_34390311_4_k_cu_10fac4f2_284854cuda3std6ranges3__45__cpo4swapE,(.L_8 - _ZN40_INTERNAL_34390311_4_k_cu_10fac4f2_284854cuda3std6ranges3__45__cpo4swapE)
_ZN40_INTERNAL_34390311_4_k_cu_10fac4f2_284854cuda3std6ranges3__45__cpo4swapE:
	.zero		1
.L_8:


//--------------------- .nv.constant0._ZN7cutlass13device_kernelINS_4gemm6kernel13GemmUniversalIN4cute5tupleIJiiiiEEENS1_10collective13CollectiveMmaINS1_34MainloopSm90TmaGmmaWarpSpecializedILi3ENS5_IJNS4_1CILi1EEESB_SB_EEENS1_35KernelTmaWarpSpecializedCooperativeEEENS5_IJNSA_ILi256EEESF_NSA_ILi32EEEEEENS_10tfloat32_tENS5_IJlSB_lEEESI_SJ_NS4_8TiledMMAINS4_8MMA_AtomIJNS4_4SM904GMMA30MMA_64x256x8_F32TF32TF32_SS_TNILNSN_7ScaleInE1ELSP_1EEEEEENS4_6LayoutINS5_IJNSA_ILi2EEESB_SB_EEENS5_IJSB_NSA_ILi0EEESV_EEEEENS5_IJNS4_10UnderscoreESY_SY_EEEEENS4_13SM90_TMA_LOADENS4_14ComposedLayoutINS4_7SwizzleILi3ELi4ELi3EEENS4_18smem_ptr_flag_bitsILi32EEENSS_INS5_IJNSA_ILi8EEESG_EEENS5_IJSG_SB_EEEEEEEvNS4_8identityES11_S1B_vS1C_EENS_8epilogue10collective6detail29Sm90TmaWarpSpecializedAdapterINS1F_15DefaultEpilogueISI_SJ_SJ_NS1E_6thread17LinearCombinationISI_Li1EffLNS1J_9ScaleType4KindE0ELNS_15FloatRoundStyleE2ESI_EENS1_15EpilogueDefaultEEEEEvvEEEEvNT_6ParamsE --------------------------
	.section	.nv.constant0._ZN7cutlass13device_kernelINS_4gemm6kernel13GemmUniversalIN4cute5tupleIJiiiiEEENS1_10collective13CollectiveMmaINS1_34MainloopSm90TmaGmmaWarpSpecializedILi3ENS5_IJNS4_1CILi1EEESB_SB_EEENS1_35KernelTmaWarpSpecializedCooperativeEEENS5_IJNSA_ILi256EEESF_NSA_ILi32EEEEEENS_10tfloat32_tENS5_IJlSB_lEEESI_SJ_NS4_8TiledMMAINS4_8MMA_AtomIJNS4_4SM904GMMA30MMA_64x256x8_F32TF32TF32_SS_TNILNSN_7ScaleInE1ELSP_1EEEEEENS4_6LayoutINS5_IJNSA_ILi2EEESB_SB_EEENS5_IJSB_NSA_ILi0EEESV_EEEEENS5_IJNS4_10UnderscoreESY_SY_EEEEENS4_13SM90_TMA_LOADENS4_14ComposedLayoutINS4_7SwizzleILi3ELi4ELi3EEENS4_18smem_ptr_flag_bitsILi32EEENSS_INS5_IJNSA_ILi8EEESG_EEENS5_IJSG_SB_EEEEEEEvNS4_8identityES11_S1B_vS1C_EENS_8epilogue10collective6detail29Sm90TmaWarpSpecializedAdapterINS1F_15DefaultEpilogueISI_SJ_SJ_NS1E_6thread17LinearCombinationISI_Li1EffLNS1J_9ScaleType4KindE0ELNS_15FloatRoundStyleE2ESI_EENS1_15EpilogueDefaultEEEEEvvEEEEvNT_6ParamsE,"a",@progbits
	.sectionflags	@""
	.align	4
.nv.constant0._ZN7cutlass13device_kernelINS_4gemm6kernel13GemmUniversalIN4cute5tupleIJiiiiEEENS1_10collective13CollectiveMmaINS1_34MainloopSm90TmaGmmaWarpSpecializedILi3ENS5_IJNS4_1CILi1EEESB_SB_EEENS1_35KernelTmaWarpSpecializedCooperativeEEENS5_IJNSA_ILi256EEESF_NSA_ILi32EEEEEENS_10tfloat32_tENS5_IJlSB_lEEESI_SJ_NS4_8TiledMMAINS4_8MMA_AtomIJNS4_4SM904GMMA30MMA_64x256x8_F32TF32TF32_SS_TNILNSN_7ScaleInE1ELSP_1EEEEEENS4_6LayoutINS5_IJNSA_ILi2EEESB_SB_EEENS5_IJSB_NSA_ILi0EEESV_EEEEENS5_IJNS4_10UnderscoreESY_SY_EEEEENS4_13SM90_TMA_LOADENS4_14ComposedLayoutINS4_7SwizzleILi3ELi4ELi3EEENS4_18smem_ptr_flag_bitsILi32EEENSS_INS5_IJNSA_ILi8EEESG_EEENS5_IJSG_SB_EEEEEEEvNS4_8identityES11_S1B_vS1C_EENS_8epilogue10collective6detail29Sm90TmaWarpSpecializedAdapterINS1F_15DefaultEpilogueISI_SJ_SJ_NS1E_6thread17LinearCombinationISI_Li1EffLNS1J_9ScaleType4KindE0ELNS_15FloatRoundStyleE2ESI_EENS1_15EpilogueDefaultEEEEEvvEEEEvNT_6ParamsE:
	.zero		1664


//--------------------- SYMBOLS --------------------------

	.type		.nv.reservedSmem.offset0,@object
	.size		.nv.reservedSmem.offset0,0x4
	.type		__assertfail,@function
